	.target	sm_80

	.elftype	@"ET_EXEC"


//--------------------- .note.nv.tkinfo           --------------------------
	.section	.note.nv.tkinfo,"",@"SHT_NOTE"
	.sectionflags	@"SHF_NOTE_NV_TKINFO"
	.tkinfo
        /*0018*/ 	.word	0x00000002
        /*0030*/ 	.string	""
        /*0030*/ 	.string	"ptxas"
        /*0030*/ 	.string	"Cuda compilation tools, release 13.0, V13.0.88"
        /*0030*/ 	.string	"Build cuda_13.0.r13.0/compiler.36424714_0"
        /*0030*/ 	.string	"-v  -suppress-debug-info  -lineinfo  -arch sm_80 "



//--------------------- .note.nv.cuinfo           --------------------------
	.section	.note.nv.cuinfo,"",@"SHT_NOTE"
	.sectionflags	@"SHF_NOTE_NV_CUINFO"
        /*0018*/ 	.short	0x0002
        /*001a*/ 	.short	0x0050
        /*001c*/ 	.short	0x0082
	.zero		2


//--------------------- .nv.info                  --------------------------
	.section	.nv.info,"",@"SHT_CUDA_INFO"
	.align	4


	//----- nvinfo : EIATTR_REGCOUNT
	.align		4
        /*0000*/ 	.byte	0x04, 0x2f
        /*0002*/ 	.short	(.L_2 - .L_1)
	.align		4
.L_1:
        /*0004*/ 	.word	index@(attn_fwd)
        /*0008*/ 	.word	0x0000007a


	//----- nvinfo : EIATTR_FRAME_SIZE
	.align		4
.L_2:
        /*000c*/ 	.byte	0x04, 0x11
        /*000e*/ 	.short	(.L_4 - .L_3)
	.align		4
.L_3:
        /*0010*/ 	.word	index@(attn_fwd)
        /*0014*/ 	.word	0x00000000


	//----- nvinfo : EIATTR_MIN_STACK_SIZE
	.align		4
.L_4:
        /*0018*/ 	.byte	0x04, 0x12
        /*001a*/ 	.short	(.L_6 - .L_5)
	.align		4
.L_5:
        /*001c*/ 	.word	index@(attn_fwd)
        /*0020*/ 	.word	0x00000000
.L_6:


//--------------------- .nv.info.attn_fwd         --------------------------
	.section	.nv.info.attn_fwd,"",@"SHT_CUDA_INFO"
	.sectionflags	@""
	.align	4


	//----- nvinfo : EIATTR_CUDA_API_VERSION
	.align		4
        /*0000*/ 	.byte	0x04, 0x37
        /*0002*/ 	.short	(.L_8 - .L_7)
.L_7:
        /*0004*/ 	.word	0x00000082


	//----- nvinfo : EIATTR_SW2861232_WAR
	.align		4
.L_8:
        /*0008*/ 	.byte	0x01, 0x35
	.zero		2


	//----- nvinfo : EIATTR_PARAM_CBANK
	.align		4
        /*000c*/ 	.byte	0x04, 0x0a
        /*000e*/ 	.short	(.L_10 - .L_9)
	.align		4
.L_9:
        /*0010*/ 	.word	index@(.nv.constant0.attn_fwd)
        /*0014*/ 	.short	0x0160
        /*0016*/ 	.short	0x0088


	//----- nvinfo : EIATTR_CBANK_PARAM_SIZE
	.align		4
.L_10:
        /*0018*/ 	.byte	0x03, 0x19
        /*001a*/ 	.short	0x0088


	//----- nvinfo : EIATTR_KPARAM_INFO
	.align		4
        /*001c*/ 	.byte	0x04, 0x17
        /*001e*/ 	.short	(.L_12 - .L_11)
.L_11:
        /*0020*/ 	.word	0x00000000
        /*0024*/ 	.short	0x0019
        /*0026*/ 	.short	0x0080
        /*0028*/ 	.byte	0x00, 0xf4, 0x21, 0x00


	//----- nvinfo : EIATTR_KPARAM_INFO
	.align		4
.L_12:
        /*002c*/ 	.byte	0x04, 0x17
        /*002e*/ 	.short	(.L_14 - .L_13)
.L_13:
        /*0030*/ 	.word	0x00000000
        /*0034*/ 	.short	0x0018
        /*0036*/ 	.short	0x0078
        /*0038*/ 	.byte	0x00, 0xf4, 0x21, 0x00


	//----- nvinfo : EIATTR_KPARAM_INFO
	.align		4
.L_14:
        /*003c*/ 	.byte	0x04, 0x17
        /*003e*/ 	.short	(.L_16 - .L_15)
.L_15:
        /*0040*/ 	.word	0x00000000
        /*0044*/ 	.short	0x0017
        /*0046*/ 	.short	0x0070
        /*0048*/ 	.byte	0x00, 0xf0, 0x11, 0x00


	//----- nvinfo : EIATTR_KPARAM_INFO
	.align		4
.L_16:
        /*004c*/ 	.byte	0x04, 0x17
        /*004e*/ 	.short	(.L_18 - .L_17)
.L_17:
        /*0050*/ 	.word	0x00000000
        /*0054*/ 	.short	0x0016
        /*0056*/ 	.short	0x006c
        /*0058*/ 	.byte	0x00, 0xf0, 0x11, 0x00


	//----- nvinfo : EIATTR_KPARAM_INFO
	.align		4
.L_18:
        /*005c*/ 	.byte	0x04, 0x17
        /*005e*/ 	.short	(.L_20 - .L_19)
.L_19:
        /*0060*/ 	.word	0x00000000
        /*0064*/ 	.short	0x0015
        /*0066*/ 	.short	0x0068
        /*0068*/ 	.byte	0x00, 0xf0, 0x11, 0x00


	//----- nvinfo : EIATTR_KPARAM_INFO
	.align		4
.L_20:
        /*006c*/ 	.byte	0x04, 0x17
        /*006e*/ 	.short	(.L_22 - .L_21)
.L_21:
        /*0070*/ 	.word	0x00000000
        /*0074*/ 	.short	0x0014
        /*0076*/ 	.short	0x0064
        /*0078*/ 	.byte	0x00, 0xf0, 0x11, 0x00


	//----- nvinfo : EIATTR_KPARAM_INFO
	.align		4
.L_22:
        /*007c*/ 	.byte	0x04, 0x17
        /*007e*/ 	.short	(.L_24 - .L_23)
.L_23:
        /*0080*/ 	.word	0x00000000
        /*0084*/ 	.short	0x0013
        /*0086*/ 	.short	0x0060
        /*0088*/ 	.byte	0x00, 0xf0, 0x11, 0x00


	//----- nvinfo : EIATTR_KPARAM_INFO
	.align		4
.L_24:
        /*008c*/ 	.byte	0x04, 0x17
        /*008e*/ 	.short	(.L_26 - .L_25)
.L_25:
        /*0090*/ 	.word	0x00000000
        /*0094*/ 	.short	0x0012
        /*0096*/ 	.short	0x005c
        /*0098*/ 	.byte	0x00, 0xf0, 0x11, 0x00


	//----- nvinfo : EIATTR_KPARAM_INFO
	.align		4
.L_26:
        /*009c*/ 	.byte	0x04, 0x17
        /*009e*/ 	.short	(.L_28 - .L_27)
.L_27:
        /*00a0*/ 	.word	0x00000000
        /*00a4*/ 	.short	0x0011
        /*00a6*/ 	.short	0x0058
        /*00a8*/ 	.byte	0x00, 0xf0, 0x11, 0x00


	//----- nvinfo : EIATTR_KPARAM_INFO
	.align		4
.L_28:
        /*00ac*/ 	.byte	0x04, 0x17
        /*00ae*/ 	.short	(.L_30 - .L_29)
.L_29:
        /*00b0*/ 	.word	0x00000000
        /*00b4*/ 	.short	0x0010
        /*00b6*/ 	.short	0x0054
        /*00b8*/ 	.byte	0x00, 0xf0, 0x11, 0x00


	//----- nvinfo : EIATTR_KPARAM_INFO
	.align		4
.L_30:
        /*00bc*/ 	.byte	0x04, 0x17
        /*00be*/ 	.short	(.L_32 - .L_31)
.L_31:
        /*00c0*/ 	.word	0x00000000
        /*00c4*/ 	.short	0x000f
        /*00c6*/ 	.short	0x0050
        /*00c8*/ 	.byte	0x00, 0xf0, 0x11, 0x00


	//----- nvinfo : EIATTR_KPARAM_INFO
	.align		4
.L_32:
        /*00cc*/ 	.byte	0x04, 0x17
        /*00ce*/ 	.short	(.L_34 - .L_33)
.L_33:
        /*00d0*/ 	.word	0x00000000
        /*00d4*/ 	.short	0x000e
        /*00d6*/ 	.short	0x004c
        /*00d8*/ 	.byte	0x00, 0xf0, 0x11, 0x00


	//----- nvinfo : EIATTR_KPARAM_INFO
	.align		4
.L_34:
        /*00dc*/ 	.byte	0x04, 0x17
        /*00de*/ 	.short	(.L_36 - .L_35)
.L_35:
        /*00e0*/ 	.word	0x00000000
        /*00e4*/ 	.short	0x000d
        /*00e6*/ 	.short	0x0048
        /*00e8*/ 	.byte	0x00, 0xf0, 0x11, 0x00


	//----- nvinfo : EIATTR_KPARAM_INFO
	.align		4
.L_36:
        /*00ec*/ 	.byte	0x04, 0x17
        /*00ee*/ 	.short	(.L_38 - .L_37)
.L_37:
        /*00f0*/ 	.word	0x00000000
        /*00f4*/ 	.short	0x000c
        /*00f6*/ 	.short	0x0044
        /*00f8*/ 	.byte	0x00, 0xf0, 0x11, 0x00


	//----- nvinfo : EIATTR_KPARAM_INFO
	.align		4
.L_38:
        /*00fc*/ 	.byte	0x04, 0x17
        /*00fe*/ 	.short	(.L_40 - .L_39)
.L_39:
        /*0100*/ 	.word	0x00000000
        /*0104*/ 	.short	0x000b
        /*0106*/ 	.short	0x0040
        /*0108*/ 	.byte	0x00, 0xf0, 0x11, 0x00


	//----- nvinfo : EIATTR_KPARAM_INFO
	.align		4
.L_40:
        /*010c*/ 	.byte	0x04, 0x17
        /*010e*/ 	.short	(.L_42 - .L_41)
.L_41:
        /*0110*/ 	.word	0x00000000
        /*0114*/ 	.short	0x000a
        /*0116*/ 	.short	0x003c
        /*0118*/ 	.byte	0x00, 0xf0, 0x11, 0x00


	//----- nvinfo : EIATTR_KPARAM_INFO
	.align		4
.L_42:
        /*011c*/ 	.byte	0x04, 0x17
        /*011e*/ 	.short	(.L_44 - .L_43)
.L_43:
        /*0120*/ 	.word	0x00000000
        /*0124*/ 	.short	0x0009
        /*0126*/ 	.short	0x0038
        /*0128*/ 	.byte	0x00, 0xf0, 0x11, 0x00


	//----- nvinfo : EIATTR_KPARAM_INFO
	.align		4
.L_44:
        /*012c*/ 	.byte	0x04, 0x17
        /*012e*/ 	.short	(.L_46 - .L_45)
.L_45:
        /*0130*/ 	.word	0x00000000
        /*0134*/ 	.short	0x0008
        /*0136*/ 	.short	0x0034
        /*0138*/ 	.byte	0x00, 0xf0, 0x11, 0x00


	//----- nvinfo : EIATTR_KPARAM_INFO
	.align		4
.L_46:
        /*013c*/ 	.byte	0x04, 0x17
        /*013e*/ 	.short	(.L_48 - .L_47)
.L_47:
        /*0140*/ 	.word	0x00000000
        /*0144*/ 	.short	0x0007
        /*0146*/ 	.short	0x0030
        /*0148*/ 	.byte	0x00, 0xf0, 0x11, 0x00


	//----- nvinfo : EIATTR_KPARAM_INFO
	.align		4
.L_48:
        /*014c*/ 	.byte	0x04, 0x17
        /*014e*/ 	.short	(.L_50 - .L_49)
.L_49:
        /*0150*/ 	.word	0x00000000
        /*0154*/ 	.short	0x0006
        /*0156*/ 	.short	0x002c
        /*0158*/ 	.byte	0x00, 0xf0, 0x11, 0x00


	//----- nvinfo : EIATTR_KPARAM_INFO
	.align		4
.L_50:
        /*015c*/ 	.byte	0x04, 0x17
        /*015e*/ 	.short	(.L_52 - .L_51)
.L_51:
        /*0160*/ 	.word	0x00000000
        /*0164*/ 	.short	0x0005
        /*0166*/ 	.short	0x0028
        /*0168*/ 	.byte	0x00, 0xf0, 0x11, 0x00


	//----- nvinfo : EIATTR_KPARAM_INFO
	.align		4
.L_52:
        /*016c*/ 	.byte	0x04, 0x17
        /*016e*/ 	.short	(.L_54 - .L_53)
.L_53:
        /*0170*/ 	.word	0x00000000
        /*0174*/ 	.short	0x0004
        /*0176*/ 	.short	0x0020
        /*0178*/ 	.byte	0x00, 0xf4, 0x21, 0x00


	//----- nvinfo : EIATTR_KPARAM_INFO
	.align		4
.L_54:
        /*017c*/ 	.byte	0x04, 0x17
        /*017e*/ 	.short	(.L_56 - .L_55)
.L_55:
        /*0180*/ 	.word	0x00000000
        /*0184*/ 	.short	0x0003
        /*0186*/ 	.short	0x0018
        /*0188*/ 	.byte	0x00, 0xf4, 0x21, 0x00


	//----- nvinfo : EIATTR_KPARAM_INFO
	.align		4
.L_56:
        /*018c*/ 	.byte	0x04, 0x17
        /*018e*/ 	.short	(.L_58 - .L_57)
.L_57:
        /*0190*/ 	.word	0x00000000
        /*0194*/ 	.short	0x0002
        /*0196*/ 	.short	0x0010
        /*0198*/ 	.byte	0x00, 0xf4, 0x21, 0x00


	//----- nvinfo : EIATTR_KPARAM_INFO
	.align		4
.L_58:
        /*019c*/ 	.byte	0x04, 0x17
        /*019e*/ 	.short	(.L_60 - .L_59)
.L_59:
        /*01a0*/ 	.word	0x00000000
        /*01a4*/ 	.short	0x0001
        /*01a6*/ 	.short	0x0008
        /*01a8*/ 	.byte	0x00, 0xf4, 0x21, 0x00


	//----- nvinfo : EIATTR_KPARAM_INFO
	.align		4
.L_60:
        /*01ac*/ 	.byte	0x04, 0x17
        /*01ae*/ 	.short	(.L_62 - .L_61)
.L_61:
        /*01b0*/ 	.word	0x00000000
        /*01b4*/ 	.short	0x0000
        /*01b6*/ 	.short	0x0000
        /*01b8*/ 	.byte	0x00, 0xf4, 0x21, 0x00


	//----- nvinfo : EIATTR_MAXREG_COUNT
	.align		4
.L_62:
        /*01bc*/ 	.byte	0x03, 0x1b
        /*01be*/ 	.short	0x00ff


	//----- nvinfo : EIATTR_NUM_BARRIERS
	.align		4
        /*01c0*/ 	.byte	0x02, 0x4c
        /*01c2*/ 	.byte	0x01
	.zero		1


	//----- nvinfo : EIATTR_MERCURY_ISA_VERSION
	.align		4
        /*01c4*/ 	.byte	0x03, 0x5f
        /*01c6*/ 	.short	0x0000


	//----- nvinfo : EIATTR_COOP_GROUP_MASK_REGIDS
	.align		4
        /*01c8*/ 	.byte	0x04, 0x29
        /*01ca*/ 	.short	(.L_64 - .L_63)


	//   ....[0]....
.L_63:
        /*01cc*/ 	.word	0xffffffff


	//   ....[1]....
        /*01d0*/ 	.word	0xffffffff


	//   ....[2]....
        /*01d4*/ 	.word	0xffffffff


	//   ....[3]....
        /*01d8*/ 	.word	0xffffffff


	//   ....[4]....
        /*01dc*/ 	.word	0xffffffff


	//   ....[5]....
        /*01e0*/ 	.word	0xffffffff


	//   ....[6]....
        /*01e4*/ 	.word	0xffffffff


	//   ....[7]....
        /*01e8*/ 	.word	0xffffffff


	//----- nvinfo : EIATTR_COOP_GROUP_INSTR_OFFSETS
	.align		4
.L_64:
        /*01ec*/ 	.byte	0x04, 0x28
        /*01ee*/ 	.short	(.L_66 - .L_65)


	//   ....[0]....
.L_65:
        /*01f0*/ 	.word	0x00001230


	//   ....[1]....
        /*01f4*/ 	.word	0x00001430


	//   ....[2]....
        /*01f8*/ 	.word	0x000014b0


	//   ....[3]....
        /*01fc*/ 	.word	0x00001530


	//   ....[4]....
        /*0200*/ 	.word	0x00001b10


	//   ....[5]....
        /*0204*/ 	.word	0x00001b20


	//   ....[6]....
        /*0208*/ 	.word	0x00001c10


	//   ....[7]....
        /*020c*/ 	.word	0x00001c40


	//----- nvinfo : EIATTR_EXIT_INSTR_OFFSETS
	.align		4
.L_66:
        /*0210*/ 	.byte	0x04, 0x1c
        /*0212*/ 	.short	(.L_68 - .L_67)


	//   ....[0]....
.L_67:
        /*0214*/ 	.word	0x00002a40


	//   ....[1]....
        /*0218*/ 	.word	0x00002ae0


	//----- nvinfo : EIATTR_REQNTID
	.align		4
.L_68:
        /*021c*/ 	.byte	0x04, 0x10
        /*021e*/ 	.short	(.L_70 - .L_69)
.L_69:
        /*0220*/ 	.word	0x00000080
        /*0224*/ 	.word	0x00000001
        /*0228*/ 	.word	0x00000001
.L_70:


//--------------------- .nv.callgraph             --------------------------
	.section	.nv.callgraph,"",@"SHT_CUDA_CALLGRAPH"
	.align	4
	.sectionentsize	8
	.align		4
        /*0000*/ 	.word	0x00000000
	.align		4
        /*0004*/ 	.word	0xffffffff
	.align		4
        /*0008*/ 	.word	0x00000000
	.align		4
        /*000c*/ 	.word	0xfffffffe
	.align		4
        /*0010*/ 	.word	0x00000000
	.align		4
        /*0014*/ 	.word	0xfffffffd
	.align		4
        /*0018*/ 	.word	0x00000000
	.align		4
        /*001c*/ 	.word	0xfffffffc


//--------------------- .nv.rel.action            --------------------------
	.section	.nv.rel.action,"",@"SHT_CUDA_RELOCINFO"
	.align	8
	.sectionentsize	8
        /*0000*/ 	.byte	0x73, 0x00, 0x00, 0x00, 0x00, 0x00, 0x00, 0x00, 0x00, 0x00, 0x00, 0x11, 0x25, 0x00, 0x05, 0x36


//--------------------- .nv.constant4             --------------------------
	.section	.nv.constant4,"a",@progbits
	.align	8
	.align		8
.nv.constant4:
        /*0000*/ 	.dword	_$_str


//--------------------- .nv.constant0.attn_fwd    --------------------------
	.section	.nv.constant0.attn_fwd,"a",@progbits
	.sectionflags	@""
	.align	4
.nv.constant0.attn_fwd:
	.zero		488


//--------------------- .text.attn_fwd            --------------------------
	.section	.text.attn_fwd,"ax",@progbits
	.sectioninfo	@"SHI_REGISTERS=122"
	.align	128
        .global         attn_fwd
        .type           attn_fwd,@function
        .size           attn_fwd,(.L_x_3 - attn_fwd)
        .other          attn_fwd,@"STO_CUDA_ENTRY STV_DEFAULT"
attn_fwd:
.text.attn_fwd:
[----:B------:R-:W-:Y:S02]  /*0000*/  IMAD.MOV.U32 R1, RZ, RZ, c[0x0][0x28] ;  /* 0x00000a00ff017624 */ /* 0x000fe400078e00ff */
[----:B------:R-:W0:Y:S01]  /*0010*/  S2R R21, SR_CTAID.X ;  /* 0x0000000000157919 */ /* 0x000e220000002500 */
[----:B------:R-:W-:Y:S01]  /*0020*/  MOV R16, c[0x0][0x198] ;  /* 0x0000660000107a02 */ /* 0x000fe20000000f00 */
[----:B------:R-:W-:Y:S02]  /*0030*/  ULDC.64 UR6, c[0x0][0x118] ;  /* 0x0000460000067ab9 */ /* 0x000fe40000000a00 */
[----:B------:R-:W1:Y:S04]  /*0040*/  S2R R0, SR_TID.X ;  /* 0x0000000000007919 */ /* 0x000e680000002100 */
[----:B------:R-:W2:Y:S01]  /*0050*/  S2R R2, SR_CTAID.Y ;  /* 0x0000000000027919 */ /* 0x000ea20000002600 */
[----:B0-----:R-:W-:Y:S01]  /*0060*/  IMAD.SHL.U32 R21, R21, 0x20, RZ ;  /* 0x0000002015157824 */ /* 0x001fe200078e00ff */
[----:B-1----:R-:W-:-:S04]  /*0070*/  SHF.R.U32.HI R4, RZ, 0x5, R0 ;  /* 0x00000005ff047819 */ /* 0x002fc80000011600 */
[----:B------:R-:W-:Y:S02]  /*0080*/  LOP3.LUT R3, R21, 0x1f, R0, 0xf8, !PT ;  /* 0x0000001f15037812 */ /* 0x000fe400078ef800 */
[----:B------:R-:W-:Y:S01]  /*0090*/  SGXT.U32 R4, R4, 0x2 ;  /* 0x000000020404781a */ /* 0x000fe20000000000 */
[----:B--2---:R-:W-:Y:S02]  /*00a0*/  IMAD R5, R2, c[0x0][0x190], RZ ;  /* 0x0000640002057a24 */ /* 0x004fe400078e02ff */
[----:B------:R-:W-:Y:S02]  /*00b0*/  IMAD R7, R3, c[0x0][0x194], RZ ;  /* 0x0000650003077a24 */ /* 0x000fe400078e02ff */
[----:B------:R-:W-:Y:S02]  /*00c0*/  IMAD R11, R4, c[0x0][0x198], RZ ;  /* 0x00006600040b7a24 */ /* 0x000fe400078e02ff */
[----:B------:R-:W-:Y:S02]  /*00d0*/  IMAD.SHL.U32 R6, R5, 0x2, RZ ;  /* 0x0000000205067824 */ /* 0x000fe400078e00ff */
[----:B------:R-:W-:Y:S01]  /*00e0*/  IMAD.SHL.U32 R9, R7, 0x2, RZ ;  /* 0x0000000207097824 */ /* 0x000fe200078e00ff */
[----:B------:R-:W-:Y:S01]  /*00f0*/  LEA R12, R16, R11, 0x2 ;  /* 0x0000000b100c7211 */ /* 0x000fe200078e10ff */
[----:B------:R-:W-:-:S03]  /*0100*/  IMAD.HI R5, R5, 0x2, RZ ;  /* 0x0000000205057827 */ /* 0x000fc600078e02ff */
[----:B------:R-:W-:Y:S01]  /*0110*/  IADD3 R26, P0, P1, R9, c[0x0][0x160], R6 ;  /* 0x00005800091a7a10 */ /* 0x000fe2000791e006 */
[----:B------:R-:W-:-:S04]  /*0120*/  IMAD.HI R8, R7, 0x2, RZ ;  /* 0x0000000207087827 */ /* 0x000fc800078e02ff */
[----:B------:R-:W-:Y:S01]  /*0130*/  IMAD R9, R16, 0x4, R12 ;  /* 0x0000000410097824 */ /* 0x000fe200078e020c */
[----:B------:R-:W-:Y:S02]  /*0140*/  IADD3.X R28, R8, c[0x0][0x164], R5, P0, P1 ;  /* 0x00005900081c7a10 */ /* 0x000fe400007e2405 */
[-C--:B------:R-:W-:Y:S01]  /*0150*/  LEA R6, P0, R11, R26.reuse, 0x1 ;  /* 0x0000001a0b067211 */ /* 0x080fe200078008ff */
[----:B------:R-:W-:Y:S01]  /*0160*/  IMAD R13, R16, 0x4, R9 ;  /* 0x00000004100d7824 */ /* 0x000fe200078e0209 */
[----:B------:R-:W-:Y:S02]  /*0170*/  LEA R10, P1, R9, R26, 0x1 ;  /* 0x0000001a090a7211 */ /* 0x000fe400078208ff */
[----:B------:R-:W-:Y:S02]  /*0180*/  LEA.HI.X.SX32 R7, R11, R28, 0x1, P0 ;  /* 0x0000001c0b077211 */ /* 0x000fe400000f0eff */
[----:B------:R-:W-:Y:S02]  /*0190*/  LEA R8, P0, R12, R26, 0x1 ;  /* 0x0000001a0c087211 */ /* 0x000fe400078008ff */
[----:B------:R-:W-:Y:S01]  /*01a0*/  LEA R15, R16, R13, 0x2 ;  /* 0x0000000d100f7211 */ /* 0x000fe200078e10ff */
[----:B------:R0:W2:Y:S01]  /*01b0*/  LDG.E.U16 R22, [R6.64] ;  /* 0x0000000606167981 */ /* 0x0000a2000c1e1500 */
[----:B------:R-:W-:-:S02]  /*01c0*/  LEA.HI.X.SX32 R11, R9, R28, 0x1, P1 ;  /* 0x0000001c090b7211 */ /* 0x000fc400008f0eff */
[----:B------:R-:W-:Y:S01]  /*01d0*/  LEA.HI.X.SX32 R9, R12, R28, 0x1, P0 ;  /* 0x0000001c0c097211 */ /* 0x000fe200000f0eff */
[----:B------:R-:W-:Y:S01]  /*01e0*/  IMAD R20, R16, 0x4, R15 ;  /* 0x0000000410147824 */ /* 0x000fe200078e020f */
[----:B------:R-:W-:Y:S01]  /*01f0*/  LEA.HI R5, R0, 0x1c, RZ, 0x1b ;  /* 0x0000001c00057811 */ /* 0x000fe200078fd8ff */
[----:B------:R1:W3:Y:S01]  /*0200*/  LDG.E.U16 R24, [R10.64] ;  /* 0x000000060a187981 */ /* 0x0002e2000c1e1500 */
[----:B------:R-:W-:Y:S01]  /*0210*/  LEA R12, P0, R13, R26, 0x1 ;  /* 0x0000001a0d0c7211 */ /* 0x000fe200078008ff */
[----:B------:R-:W-:Y:S02]  /*0220*/  IMAD R17, R16, 0x4, R20 ;  /* 0x0000000410117824 */ /* 0x000fe400078e0214 */
[----:B------:R-:W-:Y:S01]  /*0230*/  IMAD R19, R5, c[0x0][0x198], RZ ;  /* 0x0000660005137a24 */ /* 0x000fe200078e02ff */
[----:B------:R-:W-:Y:S01]  /*0240*/  LEA.HI.X.SX32 R13, R13, R28, 0x1, P0 ;  /* 0x0000001c0d0d7211 */ /* 0x000fe200000f0eff */
[----:B------:R4:W5:Y:S01]  /*0250*/  LDG.E.U16 R9, [R8.64] ;  /* 0x0000000608097981 */ /* 0x000962000c1e1500 */
[----:B------:R-:W-:-:S02]  /*0260*/  LEA R14, P0, R15, R26, 0x1 ;  /* 0x0000001a0f0e7211 */ /* 0x000fc400078008ff */
[----:B------:R-:W-:Y:S02]  /*0270*/  LEA R18, P2, R19, R26, 0x1 ;  /* 0x0000001a13127211 */ /* 0x000fe400078408ff */
[----:B------:R-:W-:Y:S01]  /*0280*/  LEA.HI.X.SX32 R15, R15, R28, 0x1, P0 ;  /* 0x0000001c0f0f7211 */ /* 0x000fe200000f0eff */
[----:B------:R0:W5:Y:S01]  /*0290*/  LDG.E.U16 R13, [R12.64] ;  /* 0x000000060c0d7981 */ /* 0x000162000c1e1500 */
[CC--:B------:R-:W-:Y:S02]  /*02a0*/  LEA R16, P1, R17.reuse, R26.reuse, 0x1 ;  /* 0x0000001a11107211 */ /* 0x0c0fe400078208ff */
[----:B-1----:R-:W-:Y:S01]  /*02b0*/  LEA R10, P0, R20, R26, 0x1 ;  /* 0x0000001a140a7211 */ /* 0x002fe200078008ff */
[----:B------:R-:W5:Y:S01]  /*02c0*/  LDG.E.U16 R14, [R14.64] ;  /* 0x000000060e0e7981 */ /* 0x000f62000c1e1500 */
[-C--:B------:R-:W-:Y:S02]  /*02d0*/  LEA.HI.X.SX32 R17, R17, R28.reuse, 0x1, P1 ;  /* 0x0000001c11117211 */ /* 0x080fe400008f0eff */
[----:B------:R-:W-:-:S02]  /*02e0*/  LEA.HI.X.SX32 R19, R19, R28, 0x1, P2 ;  /* 0x0000001c13137211 */ /* 0x000fc400010f0eff */
[----:B------:R-:W-:Y:S01]  /*02f0*/  LEA.HI.X.SX32 R11, R20, R28, 0x1, P0 ;  /* 0x0000001c140b7211 */ /* 0x000fe200000f0eff */
[----:B------:R-:W5:Y:S04]  /*0300*/  LDG.E.U16 R16, [R16.64] ;  /* 0x0000000610107981 */ /* 0x000f68000c1e1500 */
[----:B------:R-:W5:Y:S04]  /*0310*/  LDG.E.U16 R19, [R18.64] ;  /* 0x0000000612137981 */ /* 0x000f68000c1e1500 */
[----:B------:R-:W5:Y:S01]  /*0320*/  LDG.E.U16 R11, [R10.64] ;  /* 0x000000060a0b7981 */ /* 0x000f62000c1e1500 */
[----:B0-----:R-:W-:-:S04]  /*0330*/  SHF.R.S32.HI R7, RZ, 0x6, R0 ;  /* 0x00000006ff077819 */ /* 0x001fc80000011400 */
[----:B------:R-:W-:Y:S02]  /*0340*/  SGXT R7, R7, 0x1 ;  /* 0x000000010707781a */ /* 0x000fe40000000200 */
[----:B------:R-:W-:Y:S02]  /*0350*/  SHF.L.U32 R6, R0, 0x1, RZ ;  /* 0x0000000100067819 */ /* 0x000fe400000006ff */
[----:B------:R-:W-:-:S04]  /*0360*/  LOP3.LUT R7, R7, 0x90, RZ, 0xc0, !PT ;  /* 0x0000009007077812 */ /* 0x000fc800078ec0ff */
[----:B------:R-:W-:-:S04]  /*0370*/  LOP3.LUT R7, R7, 0x7e, R6, 0x78, !PT ;  /* 0x0000007e07077812 */ /* 0x000fc800078e7806 */
[----:B----4-:R-:W-:Y:S01]  /*0380*/  LOP3.LUT R8, R7, 0x20, RZ, 0x3c, !PT ;  /* 0x0000002007087812 */ /* 0x010fe200078e3cff */
[----:B------:R-:W-:Y:S01]  /*0390*/  IMAD.MOV.U32 R62, RZ, RZ, -0x800000 ;  /* 0xff800000ff3e7424 */ /* 0x000fe200078e00ff */
[----:B------:R-:W-:Y:S01]  /*03a0*/  MOV R12, 0x3f800000 ;  /* 0x3f800000000c7802 */ /* 0x000fe20000000f00 */
[----:B------:R-:W-:Y:S01]  /*03b0*/  IMAD.MOV.U32 R72, RZ, RZ, 0x3f800000 ;  /* 0x3f800000ff487424 */ /* 0x000fe200078e00ff */
[----:B------:R-:W-:Y:S01]  /*03c0*/  CS2R R36, SRZ ;  /* 0x0000000000247805 */ /* 0x000fe2000001ff00 */
[----:B------:R-:W-:Y:S01]  /*03d0*/  IMAD.MOV.U32 R60, RZ, RZ, -0x800000 ;  /* 0xff800000ff3c7424 */ /* 0x000fe200078e00ff */
[----:B------:R-:W-:Y:S01]  /*03e0*/  CS2R R38, SRZ ;  /* 0x0000000000267805 */ /* 0x000fe2000001ff00 */
[----:B------:R-:W-:Y:S01]  /*03f0*/  CS2R R56, SRZ ;  /* 0x0000000000387805 */ /* 0x000fe2000001ff00 */
[----:B------:R-:W-:Y:S01]  /*0400*/  CS2R R58, SRZ ;  /* 0x00000000003a7805 */ /* 0x000fe2000001ff00 */
[----:B------:R-:W-:Y:S01]  /*0410*/  CS2R R40, SRZ ;  /* 0x0000000000287805 */ /* 0x000fe2000001ff00 */
[----:B------:R-:W-:Y:S01]  /*0420*/  CS2R R42, SRZ ;  /* 0x00000000002a7805 */ /* 0x000fe2000001ff00 */
[----:B------:R-:W-:Y:S01]  /*0430*/  CS2R R48, SRZ ;  /* 0x0000000000307805 */ /* 0x000fe2000001ff00 */
[----:B------:R-:W-:Y:S01]  /*0440*/  CS2R R50, SRZ ;  /* 0x0000000000327805 */ /* 0x000fe2000001ff00 */
[----:B--2---:R-:W-:Y:S04]  /*0450*/  STS.U16 [R7], R22 ;  /* 0x0000001607007388 */ /* 0x004fe80000000400 */
[----:B---3--:R-:W-:Y:S04]  /*0460*/  STS.U16 [R7+0x200], R24 ;  /* 0x0002001807007388 */ /* 0x008fe80000000400 */
[----:B-----5:R-:W-:Y:S04]  /*0470*/  STS.U16 [R7+0x400], R14 ;  /* 0x0004000e07007388 */ /* 0x020fe80000000400 */
[----:B------:R-:W-:Y:S04]  /*0480*/  STS.U16 [R7+0x600], R16 ;  /* 0x0006001007007388 */ /* 0x000fe80000000400 */
[----:B------:R-:W-:Y:S04]  /*0490*/  STS.U16 [R8+0x100], R9 ;  /* 0x0001000908007388 */ /* 0x000fe80000000400 */
[----:B------:R0:W-:Y:S04]  /*04a0*/  STS.U16 [R8+0x500], R11 ;  /* 0x0005000b08007388 */ /* 0x0001e80000000400 */
[----:B------:R-:W-:Y:S01]  /*04b0*/  STS.U16 [R8+0x700], R19 ;  /* 0x0007001308007388 */ /* 0x000fe20000000400 */
[----:B0-----:R-:W-:-:S04]  /*04c0*/  IADD3 R11, R21, 0x20, RZ ;  /* 0x00000020150b7810 */ /* 0x001fc80007ffe0ff */
[----:B------:R-:W-:Y:S01]  /*04d0*/  ISETP.GE.AND P0, PT, R11, 0x1, PT ;  /* 0x000000010b00780c */ /* 0x000fe20003f06270 */
[----:B------:R0:W-:Y:S01]  /*04e0*/  STS.U16 [R8+0x300], R13 ;  /* 0x0003000d08007388 */ /* 0x0001e20000000400 */
[C---:B------:R-:W-:Y:S01]  /*04f0*/  SHF.L.U32 R14, R0.reuse, 0x3, RZ ;  /* 0x00000003000e7819 */ /* 0x040fe200000006ff */
[----:B0-----:R-:W-:-:S10]  /*0500*/  IMAD.SHL.U32 R13, R0, 0x40, RZ ;  /* 0x00000040000d7824 */ /* 0x001fd400078e00ff */
[----:B------:R-:W-:Y:S05]  /*0510*/  @!P0 BRA `(.L_x_0) ;  /* 0x0000187000008947 */ /* 0x000fea0003800000 */
[----:B------:R-:W-:Y:S01]  /*0520*/  LOP3.LUT R9, R0, 0x1f, RZ, 0xc0, !PT ;  /* 0x0000001f00097812 */ /* 0x000fe200078ec0ff */
[----:B------:R-:W-:Y:S01]  /*0530*/  IMAD R10, R2, c[0x0][0x1a0], RZ ;  /* 0x00006800020a7a24 */ /* 0x000fe200078e02ff */
[----:B------:R-:W-:Y:S01]  /*0540*/  LOP3.LUT R15, R0, 0x20, RZ, 0xc0, !PT ;  /* 0x00000020000f7812 */ /* 0x000fe200078ec0ff */
[----:B------:R-:W-:Y:S01]  /*0550*/  IMAD R12, R2, c[0x0][0x1b0], RZ ;  /* 0x00006c00020c7a24 */ /* 0x000fe200078e02ff */
[----:B------:R-:W-:Y:S01]  /*0560*/  SHF.R.U32.HI R17, RZ, 0x2, R0 ;  /* 0x00000002ff117819 */ /* 0x000fe20000011600 */
[C---:B------:R-:W-:Y:S01]  /*0570*/  IMAD R16, R9.reuse, c[0x0][0x1a8], RZ ;  /* 0x00006a0009107a24 */ /* 0x040fe200078e02ff */
[----:B------:R-:W-:Y:S01]  /*0580*/  SHF.R.U32.HI R22, RZ, 0x1, R15 ;  /* 0x00000001ff167819 */ /* 0x000fe2000001160f */
[----:B------:R-:W-:Y:S01]  /*0590*/  IMAD R19, R9, c[0x0][0x1b4], RZ ;  /* 0x00006d0009137a24 */ /* 0x000fe200078e02ff */
[----:B------:R-:W-:Y:S01]  /*05a0*/  SGXT.U32 R15, R17, 0x3 ;  /* 0x00000003110f781a */ /* 0x000fe20000000000 */
[----:B------:R-:W-:Y:S01]  /*05b0*/  IMAD.SHL.U32 R9, R10, 0x2, RZ ;  /* 0x000000020a097824 */ /* 0x000fe200078e00ff */
[----:B------:R-:W-:Y:S01]  /*05c0*/  SHF.L.U32 R18, R16, 0x1, RZ ;  /* 0x0000000110127819 */ /* 0x000fe200000006ff */
[----:B------:R-:W-:Y:S01]  /*05d0*/  IMAD.SHL.U32 R17, R12, 0x2, RZ ;  /* 0x000000020c117824 */ /* 0x000fe200078e00ff */
[----:B------:R-:W-:Y:S01]  /*05e0*/  MOV R27, c[0x0][0x1a4] ;  /* 0x00006900001b7a02 */ /* 0x000fe20000000f00 */
[----:B------:R-:W-:Y:S01]  /*05f0*/  IMAD.SHL.U32 R20, R19, 0x2, RZ ;  /* 0x0000000213147824 */ /* 0x000fe200078e00ff */
[----:B------:R-:W-:Y:S01]  /*0600*/  IADD3 R92, P0, P1, R18, c[0x0][0x168], R9 ;  /* 0x00005a00125c7a10 */ /* 0x000fe2000791e009 */
[----:B------:R-:W-:Y:S01]  /*0610*/  IMAD.HI R10, R10, 0x2, RZ ;  /* 0x000000020a0a7827 */ /* 0x000fe200078e02ff */
[----:B------:R-:W-:Y:S01]  /*0620*/  LOP3.LUT R9, R13, 0x1c0, RZ, 0xc0, !PT ;  /* 0x000001c00d097812 */ /* 0x000fe200078ec0ff */
[----:B------:R-:W-:Y:S01]  /*0630*/  CS2R R36, SRZ ;  /* 0x0000000000247805 */ /* 0x000fe2000001ff00 */
[----:B------:R-:W-:Y:S01]  /*0640*/  SHF.L.U32 R18, R0, 0x5, RZ ;  /* 0x0000000500127819 */ /* 0x000fe200000006ff */
[----:B------:R-:W-:Y:S01]  /*0650*/  IMAD.HI R19, R19, 0x2, RZ ;  /* 0x0000000213137827 */ /* 0x000fe200078e02ff */
[----:B------:R-:W-:Y:S01]  /*0660*/  IADD3 R76, P2, P3, R20, c[0x0][0x170], R17 ;  /* 0x00005c00144c7a10 */ /* 0x000fe20007b5e011 */
[----:B------:R-:W-:Y:S01]  /*0670*/  CS2R R38, SRZ ;  /* 0x0000000000267805 */ /* 0x000fe2000001ff00 */
[----:B------:R-:W-:Y:S01]  /*0680*/  LOP3.LUT R25, R9, 0x30, R14, 0xf8, !PT ;  /* 0x0000003009197812 */ /* 0x000fe200078ef80e */
[----:B------:R-:W-:Y:S01]  /*0690*/  IMAD R17, R4, c[0x0][0x1a4], RZ ;  /* 0x0000690004117a24 */ /* 0x000fe200078e02ff */
[----:B------:R-:W-:Y:S01]  /*06a0*/  LOP3.LUT R20, R18, 0x200, RZ, 0xc0, !PT ;  /* 0x0000020012147812 */ /* 0x000fe200078ec0ff */
[----:B------:R-:W-:Y:S01]  /*06b0*/  IMAD.HI R9, R16, 0x2, RZ ;  /* 0x0000000210097827 */ /* 0x000fe200078e02ff */
[----:B------:R-:W-:Y:S01]  /*06c0*/  LOP3.LUT R23, R6, 0x10, RZ, 0xc0, !PT ;  /* 0x0000001006177812 */ /* 0x000fe200078ec0ff */
[----:B------:R-:W-:Y:S01]  /*06d0*/  CS2R R56, SRZ ;  /* 0x0000000000387805 */ /* 0x000fe2000001ff00 */
[----:B------:R-:W-:Y:S01]  /*06e0*/  LOP3.LUT R15, R21, R22, R15, 0xfe, !PT ;  /* 0x00000016150f7212 */ /* 0x000fe200078efe0f */
[----:B------:R-:W-:Y:S01]  /*06f0*/  IMAD.HI R18, R12, 0x2, RZ ;  /* 0x000000020c127827 */ /* 0x000fe200078e02ff */
[----:B------:R-:W-:Y:S01]  /*0700*/  IADD3.X R26, R9, c[0x0][0x16c], R10, P0, P1 ;  /* 0x00005b00091a7a10 */ /* 0x000fe200007e240a */
[----:B------:R-:W-:Y:S01]  /*0710*/  CS2R R58, SRZ ;  /* 0x00000000003a7805 */ /* 0x000fe2000001ff00 */
[----:B------:R-:W-:Y:S01]  /*0720*/  LOP3.LUT R22, R23, 0x20, R0, 0xf8, !PT ;  /* 0x0000002017167812 */ /* 0x000fe200078ef800 */
[----:B------:R-:W-:Y:S01]  /*0730*/  IMAD R12, R27, 0x4, R17 ;  /* 0x000000041b0c7824 */ /* 0x000fe200078e0211 */
[----:B------:R-:W-:Y:S01]  /*0740*/  IADD3.X R24, R19, c[0x0][0x174], R18, P2, P3 ;  /* 0x00005d0013187a10 */ /* 0x000fe200017e6412 */
[----:B------:R-:W-:Y:S01]  /*0750*/  IMAD R21, R4, c[0x0][0x1b8], RZ ;  /* 0x00006e0004157a24 */ /* 0x000fe200078e02ff */
[----:B------:R-:W-:Y:S01]  /*0760*/  LOP3.LUT R23, R25, R22, RZ, 0x3c, !PT ;  /* 0x0000001619177212 */ /* 0x000fe200078e3cff */
[----:B------:R-:W-:Y:S01]  /*0770*/  IMAD R9, R27, 0x4, R12 ;  /* 0x000000041b097824 */ /* 0x000fe200078e020c */
[-C--:B------:R-:W-:Y:S01]  /*0780*/  LEA R114, P1, R17, R92.reuse, 0x1 ;  /* 0x0000005c11727211 */ /* 0x080fe200078208ff */
[----:B------:R-:W-:Y:S01]  /*0790*/  IMAD.MOV.U32 R28, RZ, RZ, c[0x0][0x1b8] ;  /* 0x00006e00ff1c7624 */ /* 0x000fe200078e00ff */
[----:B------:R-:W-:Y:S01]  /*07a0*/  IADD3 R16, R20, R23, RZ ;  /* 0x0000001714107210 */ /* 0x000fe20007ffe0ff */
[----:B------:R-:W-:Y:S01]  /*07b0*/  IMAD R10, R27, 0x4, R9 ;  /* 0x000000041b0a7824 */ /* 0x000fe200078e0209 */
[-C--:B------:R-:W-:Y:S01]  /*07c0*/  LEA R110, P3, R9, R92.reuse, 0x1 ;  /* 0x0000005c096e7211 */ /* 0x080fe200078608ff */
[----:B------:R-:W-:Y:S01]  /*07d0*/  IMAD R20, R5, c[0x0][0x1a4], RZ ;  /* 0x0000690005147a24 */ /* 0x000fe200078e02ff */
[----:B------:R-:W-:Y:S01]  /*07e0*/  LEA R112, P2, R12, R92, 0x1 ;  /* 0x0000005c0c707211 */ /* 0x000fe200078408ff */
[----:B------:R-:W-:Y:S01]  /*07f0*/  IMAD R18, R27, 0x4, R10 ;  /* 0x000000041b127824 */ /* 0x000fe200078e020a */
[----:B------:R-:W-:Y:S01]  /*0800*/  LEA.HI.X.SX32 R111, R9, R26, 0x1, P3 ;  /* 0x0000001a096f7211 */ /* 0x000fe200018f0eff */
[----:B------:R-:W-:Y:S01]  /*0810*/  IMAD.MOV.U32 R73, RZ, RZ, -0x800000 ;  /* 0xff800000ff497424 */ /* 0x000fe200078e00ff */
[----:B------:R-:W-:Y:S01]  /*0820*/  LEA R22, R28, R21, 0x2 ;  /* 0x000000151c167211 */ /* 0x000fe200078e10ff */
[----:B------:R-:W-:Y:S01]  /*0830*/  CS2R R40, SRZ ;  /* 0x0000000000287805 */ /* 0x000fe2000001ff00 */
[----:B------:R-:W-:Y:S01]  /*0840*/  LEA R19, R27, R18, 0x2 ;  /* 0x000000121b137211 */ /* 0x000fe200078e10ff */
[----:B------:R-:W-:Y:S01]  /*0850*/  CS2R R42, SRZ ;  /* 0x00000000002a7805 */ /* 0x000fe2000001ff00 */
[-C--:B------:R-:W-:Y:S01]  /*0860*/  LEA.HI.X.SX32 R115, R17, R26.reuse, 0x1, P1 ;  /* 0x0000001a11737211 */ /* 0x080fe200008f0eff */
[----:B------:R-:W-:Y:S01]  /*0870*/  CS2R R48, SRZ ;  /* 0x0000000000307805 */ /* 0x000fe2000001ff00 */
[----:B------:R-:W-:Y:S01]  /*0880*/  LEA.HI.X.SX32 R113, R12, R26, 0x1, P2 ;  /* 0x0000001a0c717211 */ /* 0x000fe200010f0eff */
[----:B------:R-:W-:Y:S01]  /*0890*/  IMAD R9, R27, 0x4, R19 ;  /* 0x000000041b097824 */ /* 0x000fe200078e0213 */
[-C--:B------:R-:W-:Y:S01]  /*08a0*/  LEA R108, P4, R10, R92.reuse, 0x1 ;  /* 0x0000005c0a6c7211 */ /* 0x080fe200078808ff */
[----:B------:R-:W-:Y:S01]  /*08b0*/  CS2R R50, SRZ ;  /* 0x0000000000327805 */ /* 0x000fe2000001ff00 */
[-C--:B------:R-:W-:Y:S01]  /*08c0*/  LEA R90, P0, R20, R92.reuse, 0x1 ;  /* 0x0000005c145a7211 */ /* 0x080fe200078008ff */
[----:B------:R-:W-:Y:S01]  /*08d0*/  UMOV UR4, URZ ;  /* 0x0000003f00047c82 */ /* 0x000fe20008000000 */
[-C--:B------:R-:W-:Y:S01]  /*08e0*/  LEA R106, P1, R18, R92.reuse, 0x1 ;  /* 0x0000005c126a7211 */ /* 0x080fe200078208ff */
[----:B------:R-:W-:Y:S01]  /*08f0*/  UMOV UR5, URZ ;  /* 0x0000003f00057c82 */ /* 0x000fe20008000000 */
[----:B------:R-:W-:-:S02]  /*0900*/  LEA R104, P2, R19, R92, 0x1 ;  /* 0x0000005c13687211 */ /* 0x000fc400078408ff */
[C---:B------:R-:W-:Y:S02]  /*0910*/  LEA R92, P3, R9.reuse, R92, 0x1 ;  /* 0x0000005c095c7211 */ /* 0x040fe400078608ff */
[C---:B------:R-:W-:Y:S02]  /*0920*/  LEA R23, R28.reuse, R22, 0x2 ;  /* 0x000000161c177211 */ /* 0x040fe400078e10ff */
[-C--:B------:R-:W-:Y:S02]  /*0930*/  LEA.HI.X.SX32 R93, R9, R26.reuse, 0x1, P3 ;  /* 0x0000001a095d7211 */ /* 0x080fe400018f0eff */
[----:B------:R-:W-:Y:S02]  /*0940*/  LEA R9, R28, R23, 0x2 ;  /* 0x000000171c097211 */ /* 0x000fe400078e10ff */
[-C--:B------:R-:W-:Y:S02]  /*0950*/  LEA.HI.X.SX32 R109, R10, R26.reuse, 0x1, P4 ;  /* 0x0000001a0a6d7211 */ /* 0x080fe400020f0eff */
[-C--:B------:R-:W-:Y:S01]  /*0960*/  LEA.HI.X.SX32 R107, R18, R26.reuse, 0x1, P1 ;  /* 0x0000001a126b7211 */ /* 0x080fe200008f0eff */
[----:B------:R-:W-:Y:S01]  /*0970*/  IMAD R10, R28, 0x4, R9 ;  /* 0x000000041c0a7824 */ /* 0x000fe200078e0209 */
[----:B------:R-:W-:Y:S01]  /*0980*/  LEA.HI.X.SX32 R105, R19, R26, 0x1, P2 ;  /* 0x0000001a13697211 */ /* 0x000fe200010f0eff */
[----:B------:R-:W-:Y:S01]  /*0990*/  IMAD R18, R5, c[0x0][0x1b8], RZ ;  /* 0x00006e0005127a24 */ /* 0x000fe200078e02ff */
[----:B------:R-:W-:-:S02]  /*09a0*/  LEA R88, P1, R21, R76, 0x1 ;  /* 0x0000004c15587211 */ /* 0x000fc400078208ff */
[----:B------:R-:W-:Y:S02]  /*09b0*/  LEA R12, R28, R10, 0x2 ;  /* 0x0000000a1c0c7211 */ /* 0x000fe400078e10ff */
[-C--:B------:R-:W-:Y:S02]  /*09c0*/  LEA R86, P2, R22, R76.reuse, 0x1 ;  /* 0x0000004c16567211 */ /* 0x080fe400078408ff */
[----:B------:R-:W-:Y:S01]  /*09d0*/  LEA R84, P3, R23, R76, 0x1 ;  /* 0x0000004c17547211 */ /* 0x000fe200078608ff */
[----:B------:R-:W-:Y:S01]  /*09e0*/  IMAD R17, R28, 0x4, R12 ;  /* 0x000000041c117824 */ /* 0x000fe200078e020c */
[----:B------:R-:W-:Y:S02]  /*09f0*/  LEA.HI.X.SX32 R91, R20, R26, 0x1, P0 ;  /* 0x0000001a145b7211 */ /* 0x000fe400000f0eff */
[-C--:B------:R-:W-:Y:S02]  /*0a00*/  LEA.HI.X.SX32 R89, R21, R24.reuse, 0x1, P1 ;  /* 0x0000001815597211 */ /* 0x080fe400008f0eff */
[----:B------:R-:W-:-:S02]  /*0a10*/  LEA.HI.X.SX32 R87, R22, R24, 0x1, P2 ;  /* 0x0000001816577211 */ /* 0x000fc400010f0eff */
[-C--:B------:R-:W-:Y:S02]  /*0a20*/  LEA R82, P4, R9, R76.reuse, 0x1 ;  /* 0x0000004c09527211 */ /* 0x080fe400078808ff */
[----:B------:R-:W-:Y:S02]  /*0a30*/  LEA R74, P0, R18, R76, 0x1 ;  /* 0x0000004c124a7211 */ /* 0x000fe400078008ff */
[----:B------:R-:W-:Y:S02]  /*0a40*/  LEA.HI.X.SX32 R85, R23, R24, 0x1, P3 ;  /* 0x0000001817557211 */ /* 0x000fe400018f0eff */
[-C--:B------:R-:W-:Y:S02]  /*0a50*/  LEA R80, P1, R10, R76.reuse, 0x1 ;  /* 0x0000004c0a507211 */ /* 0x080fe400078208ff */
[-C--:B------:R-:W-:Y:S02]  /*0a60*/  LEA R78, P2, R12, R76.reuse, 0x1 ;  /* 0x0000004c0c4e7211 */ /* 0x080fe400078408ff */
[----:B------:R-:W-:-:S02]  /*0a70*/  LEA R76, P3, R17, R76, 0x1 ;  /* 0x0000004c114c7211 */ /* 0x000fc400078608ff */
[-C--:B------:R-:W-:Y:S02]  /*0a80*/  LEA.HI.X.SX32 R83, R9, R24.reuse, 0x1, P4 ;  /* 0x0000001809537211 */ /* 0x080fe400020f0eff */
[-C--:B------:R-:W-:Y:S02]  /*0a90*/  LEA.HI.X.SX32 R75, R18, R24.reuse, 0x1, P0 ;  /* 0x00000018124b7211 */ /* 0x080fe400000f0eff */
[-C--:B------:R-:W-:Y:S01]  /*0aa0*/  LEA.HI.X.SX32 R81, R10, R24.reuse, 0x1, P1 ;  /* 0x000000180a517211 */ /* 0x080fe200008f0eff */
[----:B------:R-:W-:Y:S01]  /*0ab0*/  IMAD.MOV.U32 R10, RZ, RZ, RZ ;  /* 0x000000ffff0a7224 */ /* 0x000fe200078e00ff */
[-C--:B------:R-:W-:Y:S01]  /*0ac0*/  LEA.HI.X.SX32 R79, R12, R24.reuse, 0x1, P2 ;  /* 0x000000180c4f7211 */ /* 0x080fe200010f0eff */
[----:B------:R-:W-:Y:S01]  /*0ad0*/  IMAD.MOV.U32 R12, RZ, RZ, 0x3f800000 ;  /* 0x3f800000ff0c7424 */ /* 0x000fe200078e00ff */
[----:B------:R-:W-:Y:S02]  /*0ae0*/  LEA.HI.X.SX32 R77, R17, R24, 0x1, P3 ;  /* 0x00000018114d7211 */ /* 0x000fe400018f0eff */
[----:B------:R-:W-:-:S02]  /*0af0*/  LOP3.LUT R17, R6, 0x6, RZ, 0xc0, !PT ;  /* 0x0000000606117812 */ /* 0x000fc400078ec0ff */
[----:B------:R-:W-:Y:S02]  /*0b00*/  MOV R72, 0x3f800000 ;  /* 0x3f80000000487802 */ /* 0x000fe40000000f00 */
[----:B------:R-:W-:Y:S02]  /*0b10*/  MOV R18, RZ ;  /* 0x000000ff00127202 */ /* 0x000fe40000000f00 */
[----:B------:R-:W-:Y:S02]  /*0b20*/  MOV R103, 0xff800000 ;  /* 0xff80000000677802 */ /* 0x000fe40000000f00 */
[----:B------:R-:W-:Y:S02]  /*0b30*/  LOP3.LUT R19, R25, 0x30, R6, 0x78, !PT ;  /* 0x0000003019137812 */ /* 0x000fe400078e7806 */
[----:B------:R-:W-:Y:S02]  /*0b40*/  LOP3.LUT R9, R15, 0x8, RZ, 0xfc, !PT ;  /* 0x000000080f097812 */ /* 0x000fe400078efcff */
.L_x_1:
[----:B------:R-:W-:-:S04]  /*0b50*/  IMAD.WIDE R28, R18, 0x2, R106 ;  /* 0x00000002121c7825 */ /* 0x000fc800078e026a */
[C---:B------:R-:W-:Y:S02]  /*0b60*/  IMAD.WIDE R32, R18.reuse, 0x2, R92 ;  /* 0x0000000212207825 */ /* 0x040fe400078e025c */
[----:B------:R-:W2:Y:S02]  /*0b70*/  LDG.E.U16 R28, [R28.64] ;  /* 0x000000061c1c7981 */ /* 0x000ea4000c1e1500 */
[C---:B------:R-:W-:Y:S02]  /*0b80*/  IMAD.WIDE R20, R18.reuse, 0x2, R114 ;  /* 0x0000000212147825 */ /* 0x040fe400078e0272 */
[----:B------:R-:W3:Y:S02]  /*0b90*/  LDG.E.U16 R32, [R32.64] ;  /* 0x0000000620207981 */ /* 0x000ee4000c1e1500 */
[C---:B------:R-:W-:Y:S02]  /*0ba0*/  IMAD.WIDE R24, R18.reuse, 0x2, R110 ;  /* 0x0000000212187825 */ /* 0x040fe400078e026e */
[----:B------:R0:W4:Y:S02]  /*0bb0*/  LDG.E.U16 R44, [R20.64] ;  /* 0x00000006142c7981 */ /* 0x000124000c1e1500 */
[----:B------:R-:W-:-:S02]  /*0bc0*/  IMAD.WIDE R30, R18, 0x2, R104 ;  /* 0x00000002121e7825 */ /* 0x000fc400078e0268 */
[----:B------:R1:W5:Y:S02]  /*0bd0*/  LDG.E.U16 R46, [R24.64] ;  /* 0x00000006182e7981 */ /* 0x000364000c1e1500 */
[C---:B------:R-:W-:Y:S02]  /*0be0*/  IMAD.WIDE R34, R18.reuse, 0x2, R90 ;  /* 0x0000000212227825 */ /* 0x040fe400078e025a */
[----:B------:R-:W5:Y:S02]  /*0bf0*/  LDG.E.U16 R31, [R30.64] ;  /* 0x000000061e1f7981 */ /* 0x000f64000c1e1500 */
[C---:B------:R-:W-:Y:S02]  /*0c00*/  IMAD.WIDE R22, R18.reuse, 0x2, R112 ;  /* 0x0000000212167825 */ /* 0x040fe400078e0270 */
[----:B------:R-:W5:Y:S02]  /*0c10*/  LDG.E.U16 R35, [R34.64] ;  /* 0x0000000622237981 */ /* 0x000f64000c1e1500 */
[----:B------:R-:W-:-:S02]  /*0c20*/  IMAD.WIDE R26, R18, 0x2, R108 ;  /* 0x00000002121a7825 */ /* 0x000fc400078e026c */
[----:B------:R1:W5:Y:S04]  /*0c30*/  LDG.E.U16 R45, [R22.64] ;  /* 0x00000006162d7981 */ /* 0x000368000c1e1500 */
[----:B------:R1:W5:Y:S04]  /*0c40*/  LDG.E.U16 R47, [R26.64] ;  /* 0x000000061a2f7981 */ /* 0x000368000c1e1500 */
[----:B------:R-:W-:Y:S01]  /*0c50*/  BAR.SYNC.DEFER_BLOCKING 0x0 ;  /* 0x0000000000007b1d */ /* 0x000fe20000010000 */
[----:B0-----:R-:W-:-:S04]  /*0c60*/  IMAD.WIDE R20, R10, 0x2, R88 ;  /* 0x000000020a147825 */ /* 0x001fc800078e0258 */
[----:B-1----:R-:W-:-:S04]  /*0c70*/  IMAD.WIDE R22, R10, 0x2, R84 ;  /* 0x000000020a167825 */ /* 0x002fc800078e0254 */
[----:B------:R-:W-:-:S04]  /*0c80*/  IMAD.WIDE R24, R10, 0x2, R80 ;  /* 0x000000020a187825 */ /* 0x000fc800078e0250 */
[----:B------:R-:W-:-:S04]  /*0c90*/  IMAD.WIDE R26, R10, 0x2, R76 ;  /* 0x000000020a1a7825 */ /* 0x000fc800078e024c */
[----:B------:R-:W-:-:S04]  /*0ca0*/  IMAD.WIDE R52, R10, 0x2, R82 ;  /* 0x000000020a347825 */ /* 0x000fc800078e0252 */
[----:B------:R-:W-:-:S04]  /*0cb0*/  IMAD.WIDE R116, R10, 0x2, R78 ;  /* 0x000000020a747825 */ /* 0x000fc800078e024e */
[C---:B------:R-:W-:Y:S01]  /*0cc0*/  IMAD.WIDE R118, R10.reuse, 0x2, R74 ;  /* 0x000000020a767825 */ /* 0x040fe200078e024a */
[----:B--2---:R-:W-:Y:S04]  /*0cd0*/  STS.U16 [R7+0xc00], R28 ;  /* 0x000c001c07007388 */ /* 0x004fe80000000400 */
[----:B---3--:R-:W-:Y:S04]  /*0ce0*/  STS.U16 [R7+0xe00], R32 ;  /* 0x000e002007007388 */ /* 0x008fe80000000400 */
[----:B----4-:R-:W-:Y:S04]  /*0cf0*/  STS.U16 [R7+0x800], R44 ;  /* 0x0008002c07007388 */ /* 0x010fe80000000400 */
[----:B-----5:R-:W-:Y:S04]  /*0d00*/  STS.U16 [R7+0xa00], R46 ;  /* 0x000a002e07007388 */ /* 0x020fe80000000400 */
[----:B------:R-:W-:Y:S04]  /*0d10*/  STS.U16 [R8+0xd00], R31 ;  /* 0x000d001f08007388 */ /* 0x000fe80000000400 */
[----:B------:R-:W-:Y:S04]  /*0d20*/  STS.U16 [R8+0xf00], R35 ;  /* 0x000f002308007388 */ /* 0x000fe80000000400 */
[----:B------:R0:W-:Y:S04]  /*0d30*/  STS.U16 [R8+0x900], R45 ;  /* 0x0009002d08007388 */ /* 0x0001e80000000400 */
[----:B------:R-:W-:Y:S04]  /*0d40*/  STS.U16 [R8+0xb00], R47 ;  /* 0x000b002f08007388 */ /* 0x000fe80000000400 */
[----:B------:R-:W-:Y:S01]  /*0d50*/  BAR.SYNC.DEFER_BLOCKING 0x0 ;  /* 0x0000000000007b1d */ /* 0x000fe20000010000 */
[----:B0-----:R-:W-:-:S05]  /*0d60*/  IMAD.WIDE R44, R10, 0x2, R86 ;  /* 0x000000020a2c7825 */ /* 0x001fca00078e0256 */
[----:B------:R0:W2:Y:S04]  /*0d70*/  LDG.E.U16 R94, [R20.64] ;  /* 0x00000006145e7981 */ /* 0x0000a8000c1e1500 */
[----:B------:R0:W3:Y:S04]  /*0d80*/  LDG.E.U16 R96, [R22.64] ;  /* 0x0000000616607981 */ /* 0x0000e8000c1e1500 */
[----:B------:R1:W4:Y:S04]  /*0d90*/  LDG.E.U16 R98, [R24.64] ;  /* 0x0000000618627981 */ /* 0x000328000c1e1500 */
[----:B------:R1:W5:Y:S04]  /*0da0*/  LDG.E.U16 R100, [R26.64] ;  /* 0x000000061a647981 */ /* 0x000368000c1e1500 */
[----:B------:R0:W2:Y:S04]  /*0db0*/  LDG.E.U16 R95, [R44.64] ;  /* 0x000000062c5f7981 */ /* 0x0000a8000c1e1500 */
[----:B------:R0:W3:Y:S04]  /*0dc0*/  LDG.E.U16 R97, [R52.64] ;  /* 0x0000000634617981 */ /* 0x0000e8000c1e1500 */
[----:B------:R0:W4:Y:S04]  /*0dd0*/  LDG.E.U16 R99, [R116.64] ;  /* 0x0000000674637981 */ /* 0x000128000c1e1500 */
[----:B------:R0:W5:Y:S04]  /*0de0*/  LDG.E.U16 R101, [R118.64] ;  /* 0x0000000676657981 */ /* 0x000168000c1e1500 */
[----:B------:R-:W-:Y:S04]  /*0df0*/  LDSM.16.MT88.4 R68, [R16] ;  /* 0x000000001044783b */ /* 0x000fe80000004200 */
[----:B------:R-:W0:Y:S04]  /*0e00*/  LDSM.16.M88.4 R32, [R19+0x800] ;  /* 0x000800001320783b */ /* 0x000e280000000200 */
[----:B------:R-:W0:Y:S04]  /*0e10*/  LDSM.16.M88.4 R28, [R19+0xa00] ;  /* 0x000a0000131c783b */ /* 0x000e280000000200 */
[----:B-1----:R-:W1:Y:S04]  /*0e20*/  LDSM.16.M88.4 R24, [R19+0xc00] ;  /* 0x000c00001318783b */ /* 0x002e680000000200 */
[----:B0-----:R-:W0:Y:S04]  /*0e30*/  LDSM.16.M88.4 R20, [R19+0xe00] ;  /* 0x000e00001314783b */ /* 0x001e280000000200 */
[----:B------:R-:W0:Y:S04]  /*0e40*/  LDSM.16.MT88.4 R60, [R16+0x400] ;  /* 0x00040000103c783b */ /* 0x000e280000004200 */
[----:B------:R-:W-:Y:S01]  /*0e50*/  BAR.SYNC.DEFER_BLOCKING 0x0 ;  /* 0x0000000000007b1d */ /* 0x000fe20000010000 */
[C---:B------:R-:W-:Y:S08]  /*0e60*/  HMMA.16816.F32 R64, R68.reuse, R32, RZ ;  /* 0x000000204440723c */ /* 0x040ff000000018ff */
[C---:B------:R-:W-:Y:S08]  /*0e70*/  HMMA.16816.F32 R44, R68.reuse, R28, RZ ;  /* 0x0000001c442c723c */ /* 0x040ff000000018ff */
[C---:B-1----:R-:W-:Y:S08]  /*0e80*/  HMMA.16816.F32 R52, R68.reuse, R24, RZ ;  /* 0x000000184434723c */ /* 0x042ff000000018ff */
[----:B0-----:R-:W-:Y:S08]  /*0e90*/  HMMA.16816.F32 R68, R68, R20, RZ ;  /* 0x000000144444723c */ /* 0x001ff000000018ff */
[C---:B------:R-:W-:Y:S08]  /*0ea0*/  HMMA.16816.F32 R64, R60.reuse, R34, R64 ;  /* 0x000000223c40723c */ /* 0x040ff00000001840 */
[----:B------:R-:W-:Y:S01]  /*0eb0*/  HMMA.16816.F32 R44, R60, R30, R44 ;  /* 0x0000001e3c2c723c */ /* 0x000fe2000000182c */
[----:B------:R-:W-:-:S07]  /*0ec0*/  IADD3 R24, P1, R17, UR4, RZ ;  /* 0x0000000411187c10 */ /* 0x000fce000ff3e0ff */
[----:B------:R-:W-:Y:S01]  /*0ed0*/  HMMA.16816.F32 R52, R60, R26, R52 ;  /* 0x0000001a3c34723c */ /* 0x000fe20000001834 */
[CC--:B------:R-:W-:Y:S02]  /*0ee0*/  ISETP.GT.U32.AND P4, PT, R24.reuse, R9.reuse, PT ;  /* 0x000000091800720c */ /* 0x0c0fe40003f84070 */
[C---:B------:R-:W-:Y:S02]  /*0ef0*/  ISETP.GE.U32.AND P0, PT, R24.reuse, R9, PT ;  /* 0x000000091800720c */ /* 0x040fe40003f06070 */
[----:B------:R-:W-:-:S03]  /*0f00*/  IADD3 R30, P5, R24, 0x9, RZ ;  /* 0x00000009181e7810 */ /* 0x000fc60007fbe0ff */
[----:B------:R-:W-:Y:S01]  /*0f10*/  HMMA.16816.F32 R68, R60, R22, R68 ;  /* 0x000000163c44723c */ /* 0x000fe20000001844 */
[----:B------:R-:W-:Y:S01]  /*0f20*/  FMUL R21, R66, c[0x0][0x188] ;  /* 0x0000620042157a20 */ /* 0x000fe20000400000 */
[----:B------:R-:W-:Y:S01]  /*0f30*/  ISETP.GT.U32.AND P6, PT, R24, R15, PT ;  /* 0x0000000f1800720c */ /* 0x000fe20003fc4070 */
[----:B------:R-:W-:-:S04]  /*0f40*/  FMUL R20, R67, c[0x0][0x188] ;  /* 0x0000620043147a20 */ /* 0x000fc80000400000 */
[----:B------:R-:W-:Y:S02]  /*0f50*/  IADD3.X R63, RZ, UR5, RZ, P1, !PT ;  /* 0x00000005ff3f7c10 */ /* 0x000fe40008ffe4ff */
[C---:B------:R-:W-:Y:S02]  /*0f60*/  IADD3 R32, P1, R24.reuse, 0x10, RZ ;  /* 0x0000001018207810 */ /* 0x040fe40007f3e0ff */
[C---:B------:R-:W-:Y:S02]  /*0f70*/  ISETP.GT.U32.AND.EX P4, PT, R63.reuse, RZ, PT, P4 ;  /* 0x000000ff3f00720c */ /* 0x040fe40003f84140 */
[----:B------:R-:W-:Y:S01]  /*0f80*/  ISETP.GE.U32.AND.EX P0, PT, R63, RZ, PT, P0 ;  /* 0x000000ff3f00720c */ /* 0x000fe20003f06100 */
[----:B------:R-:W-:Y:S01]  /*0f90*/  IMAD.X R61, RZ, RZ, R63, P5 ;  /* 0x000000ffff3d7224 */ /* 0x000fe200028e063f */
[----:B------:R-:W-:Y:S01]  /*0fa0*/  IADD3 R28, P2, R24, 0x11, RZ ;  /* 0x00000011181c7810 */ /* 0x000fe20007f5e0ff */
[----:B------:R-:W-:Y:S01]  /*0fb0*/  FMUL R23, R46, c[0x0][0x188] ;  /* 0x000062002e177a20 */ /* 0x000fe20000400000 */
[----:B------:R-:W-:-:S02]  /*0fc0*/  IADD3.X R62, RZ, R63, RZ, P1, !PT ;  /* 0x0000003fff3e7210 */ /* 0x000fc40000ffe4ff */
[-C--:B------:R-:W-:Y:S02]  /*0fd0*/  ISETP.GT.U32.AND P1, PT, R30, R9.reuse, PT ;  /* 0x000000091e00720c */ /* 0x080fe40003f24070 */
[----:B------:R-:W-:Y:S02]  /*0fe0*/  FSEL R21, R21, -INF , !P4 ;  /* 0xff80000015157808 */ /* 0x000fe40006000000 */
[----:B------:R-:W-:Y:S02]  /*0ff0*/  ISETP.GT.U32.AND.EX P6, PT, R63, RZ, PT, P6 ;  /* 0x000000ff3f00720c */ /* 0x000fe40003fc4160 */
[----:B------:R-:W-:Y:S01]  /*1000*/  FSEL R20, R20, -INF , !P0 ;  /* 0xff80000014147808 */ /* 0x000fe20004000000 */
[----:B------:R-:W-:Y:S01]  /*1010*/  IMAD.X R60, RZ, RZ, R63, P2 ;  /* 0x000000ffff3c7224 */ /* 0x000fe200010e063f */
[----:B------:R-:W-:Y:S01]  /*1020*/  IADD3 R26, P3, R24, 0x18, RZ ;  /* 0x00000018181a7810 */ /* 0x000fe20007f7e0ff */
[----:B------:R-:W-:Y:S01]  /*1030*/  FMUL R25, R47, c[0x0][0x188] ;  /* 0x000062002f197a20 */ /* 0x000fe20000400000 */
[----:B------:R-:W-:-:S02]  /*1040*/  ISETP.GT.U32.AND P2, PT, R32, R9, PT ;  /* 0x000000092000720c */ /* 0x000fc40003f44070 */
[----:B------:R-:W-:Y:S02]  /*1050*/  ISETP.GT.U32.AND.EX P1, PT, R61, RZ, PT, P1 ;  /* 0x000000ff3d00720c */ /* 0x000fe40003f24110 */
[----:B------:R-:W-:Y:S02]  /*1060*/  FSEL R23, R23, -INF , !P6 ;  /* 0xff80000017177808 */ /* 0x000fe40007000000 */
[----:B------:R-:W-:Y:S01]  /*1070*/  FMNMX R46, R21, R20, !PT ;  /* 0x00000014152e7209 */ /* 0x000fe20007800000 */
[----:B------:R-:W-:Y:S01]  /*1080*/  FMUL R27, R54, c[0x0][0x188] ;  /* 0x00006200361b7a20 */ /* 0x000fe20000400000 */
[----:B------:R-:W-:Y:S02]  /*1090*/  IADD3.X R34, RZ, R63, RZ, P3, !PT ;  /* 0x0000003fff227210 */ /* 0x000fe40001ffe4ff */
[----:B------:R-:W-:Y:S02]  /*10a0*/  ISETP.GT.U32.AND P3, PT, R28, R9, PT ;  /* 0x000000091c00720c */ /* 0x000fe40003f64070 */
[----:B------:R-:W-:-:S02]  /*10b0*/  ISETP.GT.U32.AND.EX P2, PT, R62, RZ, PT, P2 ;  /* 0x000000ff3e00720c */ /* 0x000fc40003f44120 */
[----:B------:R-:W-:Y:S02]  /*10c0*/  FSEL R25, R25, -INF , !P1 ;  /* 0xff80000019197808 */ /* 0x000fe40004800000 */
[----:B------:R-:W-:Y:S01]  /*10d0*/  FMNMX R46, R23, R46, !PT ;  /* 0x0000002e172e7209 */ /* 0x000fe20007800000 */
[----:B------:R-:W-:Y:S01]  /*10e0*/  FMUL R29, R55, c[0x0][0x188] ;  /* 0x00006200371d7a20 */ /* 0x000fe20000400000 */
[----:B------:R-:W-:Y:S02]  /*10f0*/  IADD3 R22, P5, R24, 0x19, RZ ;  /* 0x0000001918167810 */ /* 0x000fe40007fbe0ff */
[----:B------:R-:W-:Y:S02]  /*1100*/  ISETP.GT.U32.AND P4, PT, R26, R9, PT ;  /* 0x000000091a00720c */ /* 0x000fe40003f84070 */
[----:B------:R-:W-:Y:S02]  /*1110*/  ISETP.GT.U32.AND.EX P3, PT, R60, RZ, PT, P3 ;  /* 0x000000ff3c00720c */ /* 0x000fe40003f64130 */
[----:B------:R-:W-:-:S02]  /*1120*/  FSEL R27, R27, -INF , !P2 ;  /* 0xff8000001b1b7808 */ /* 0x000fc40005000000 */
[----:B------:R-:W-:Y:S01]  /*1130*/  FMNMX R46, R25, R46, !PT ;  /* 0x0000002e192e7209 */ /* 0x000fe20007800000 */
[----:B------:R-:W-:Y:S01]  /*1140*/  IMAD.X R31, RZ, RZ, R63, P5 ;  /* 0x000000ffff1f7224 */ /* 0x000fe200028e063f */
[----:B------:R-:W-:Y:S01]  /*1150*/  ISETP.GT.U32.AND P5, PT, R22, R9, PT ;  /* 0x000000091600720c */ /* 0x000fe20003fa4070 */
[----:B------:R-:W-:Y:S01]  /*1160*/  FMUL R33, R70, c[0x0][0x188] ;  /* 0x0000620046217a20 */ /* 0x000fe20000400000 */
[----:B------:R-:W-:Y:S02]  /*1170*/  ISETP.GT.U32.AND.EX P4, PT, R34, RZ, PT, P4 ;  /* 0x000000ff2200720c */ /* 0x000fe40003f84140 */
[----:B------:R-:W-:Y:S02]  /*1180*/  FSEL R29, R29, -INF , !P3 ;  /* 0xff8000001d1d7808 */ /* 0x000fe40005800000 */
[----:B------:R-:W-:Y:S01]  /*1190*/  FMNMX R46, R27, R46, !PT ;  /* 0x0000002e1b2e7209 */ /* 0x000fe20007800000 */
[----:B------:R-:W-:Y:S01]  /*11a0*/  FMUL R35, R71, c[0x0][0x188] ;  /* 0x0000620047237a20 */ /* 0x000fe20000400000 */
[----:B------:R-:W-:-:S02]  /*11b0*/  ISETP.GT.U32.AND.EX P5, PT, R31, RZ, PT, P5 ;  /* 0x000000ff1f00720c */ /* 0x000fc40003fa4150 */
[----:B------:R-:W-:Y:S02]  /*11c0*/  FSEL R33, R33, -INF , !P4 ;  /* 0xff80000021217808 */ /* 0x000fe40006000000 */
[----:B------:R-:W-:Y:S02]  /*11d0*/  FMNMX R46, R29, R46, !PT ;  /* 0x0000002e1d2e7209 */ /* 0x000fe40007800000 */
[----:B------:R-:W-:Y:S02]  /*11e0*/  FSEL R35, R35, -INF , !P5 ;  /* 0xff80000023237808 */ /* 0x000fe40006800000 */
[----:B------:R-:W-:-:S04]  /*11f0*/  FMNMX R46, R33, R46, !PT ;  /* 0x0000002e212e7209 */ /* 0x000fc80007800000 */
[----:B------:R-:W-:Y:S01]  /*1200*/  FMNMX R46, R35, R46, !PT ;  /* 0x0000002e232e7209 */ /* 0x000fe20007800000 */
[----:B------:R-:W-:Y:S01]  /*1210*/  FMUL R47, R64, c[0x0][0x188] ;  /* 0x00006200402f7a20 */ /* 0x000fe20000400000 */
[----:B------:R-:W-:-:S03]  /*1220*/  ISETP.GE.U32.AND P1, PT, R24, R15, PT ;  /* 0x0000000f1800720c */ /* 0x000fc60003f26070 */
[----:B------:R-:W0:Y:S01]  /*1230*/  SHFL.BFLY PT, R55, R46, 0x2, 0x1f ;  /* 0x0c401f002e377f89 */ /* 0x000e2200000e0000 */
[----:B------:R-:W-:Y:S02]  /*1240*/  IADD3 R24, P2, R24, 0x8, RZ ;  /* 0x0000000818187810 */ /* 0x000fe40007f5e0ff */
[----:B------:R-:W-:Y:S02]  /*1250*/  FSEL R47, R47, -INF , !P6 ;  /* 0xff8000002f2f7808 */ /* 0x000fe40007000000 */
[-C--:B------:R-:W-:Y:S02]  /*1260*/  ISETP.GT.U32.AND P3, PT, R26, R15.reuse, PT ;  /* 0x0000000f1a00720c */ /* 0x080fe40003f64070 */
[----:B------:R-:W-:Y:S01]  /*1270*/  ISETP.GT.U32.AND P6, PT, R22, R15, PT ;  /* 0x0000000f1600720c */ /* 0x000fe20003fc4070 */
[----:B------:R-:W-:Y:S01]  /*1280*/  FMUL R22, R65, c[0x0][0x188] ;  /* 0x0000620041167a20 */ /* 0x000fe20000400000 */
[----:B------:R-:W-:Y:S02]  /*1290*/  IADD3.X R26, RZ, R63, RZ, P2, !PT ;  /* 0x0000003fff1a7210 */ /* 0x000fe400017fe4ff */
[----:B------:R-:W-:-:S02]  /*12a0*/  ISETP.GT.U32.AND P2, PT, R24, R15, PT ;  /* 0x0000000f1800720c */ /* 0x000fc40003f44070 */
[----:B------:R-:W-:Y:S01]  /*12b0*/  ISETP.GE.U32.AND.EX P1, PT, R63, RZ, PT, P1 ;  /* 0x000000ff3f00720c */ /* 0x000fe20003f26110 */
[----:B------:R-:W-:Y:S01]  /*12c0*/  FMUL R44, R44, c[0x0][0x188] ;  /* 0x000062002c2c7a20 */ /* 0x000fe20000400000 */
[-C--:B------:R-:W-:Y:S02]  /*12d0*/  ISETP.GT.U32.AND P5, PT, R30, R15.reuse, PT ;  /* 0x0000000f1e00720c */ /* 0x080fe40003fa4070 */
[----:B------:R-:W-:Y:S02]  /*12e0*/  ISETP.GT.U32.AND.EX P2, PT, R26, RZ, PT, P2 ;  /* 0x000000ff1a00720c */ /* 0x000fe40003f44120 */
[----:B------:R-:W-:Y:S01]  /*12f0*/  FSEL R22, R22, -INF , !P1 ;  /* 0xff80000016167808 */ /* 0x000fe20004800000 */
[----:B------:R-:W-:Y:S01]  /*1300*/  FMUL R71, R45, c[0x0][0x188] ;  /* 0x000062002d477a20 */ /* 0x000fe20000400000 */
[----:B------:R-:W-:Y:S02]  /*1310*/  ISETP.GT.U32.AND P0, PT, R32, R15, PT ;  /* 0x0000000f2000720c */ /* 0x000fe40003f04070 */
[----:B------:R-:W-:-:S02]  /*1320*/  ISETP.GT.U32.AND.EX P5, PT, R61, RZ, PT, P5 ;  /* 0x000000ff3d00720c */ /* 0x000fc40003fa4150 */
[----:B------:R-:W-:Y:S02]  /*1330*/  FSEL R45, R44, -INF , !P2 ;  /* 0xff8000002c2d7808 */ /* 0x000fe40005000000 */
[----:B------:R-:W-:Y:S01]  /*1340*/  FMNMX R24, R47, R22, !PT ;  /* 0x000000162f187209 */ /* 0x000fe20007800000 */
[----:B------:R-:W-:Y:S01]  /*1350*/  FMUL R52, R52, c[0x0][0x188] ;  /* 0x0000620034347a20 */ /* 0x000fe20000400000 */
[----:B------:R-:W-:Y:S02]  /*1360*/  ISETP.GT.U32.AND P4, PT, R28, R15, PT ;  /* 0x0000000f1c00720c */ /* 0x000fe40003f84070 */
[----:B------:R-:W-:Y:S02]  /*1370*/  ISETP.GT.U32.AND.EX P0, PT, R62, RZ, PT, P0 ;  /* 0x000000ff3e00720c */ /* 0x000fe40003f04100 */
[----:B------:R-:W-:Y:S02]  /*1380*/  FSEL R71, R71, -INF , !P5 ;  /* 0xff80000047477808 */ /* 0x000fe40006800000 */
[----:B------:R-:W-:Y:S01]  /*1390*/  FMNMX R24, R45, R24, !PT ;  /* 0x000000182d187209 */ /* 0x000fe20007800000 */
[----:B------:R-:W-:Y:S01]  /*13a0*/  FMUL R53, R53, c[0x0][0x188] ;  /* 0x0000620035357a20 */ /* 0x000fe20000400000 */
[----:B------:R-:W-:-:S02]  /*13b0*/  ISETP.GT.U32.AND.EX P4, PT, R60, RZ, PT, P4 ;  /* 0x000000ff3c00720c */ /* 0x000fc40003f84140 */
[----:B------:R-:W-:Y:S02]  /*13c0*/  FSEL R117, R52, -INF , !P0 ;  /* 0xff80000034757808 */ /* 0x000fe40004000000 */
[----:B------:R-:W-:Y:S02]  /*13d0*/  FMNMX R24, R71, R24, !PT ;  /* 0x0000001847187209 */ /* 0x000fe40007800000 */
[----:B0-----:R-:W-:Y:S01]  /*13e0*/  FMNMX R46, R46, R55, !PT ;  /* 0x000000372e2e7209 */ /* 0x001fe20007800000 */
[----:B------:R-:W-:Y:S01]  /*13f0*/  FMUL R55, R68, c[0x0][0x188] ;  /* 0x0000620044377a20 */ /* 0x000fe20000400000 */
[----:B------:R-:W-:Y:S02]  /*1400*/  ISETP.GT.U32.AND.EX P3, PT, R34, RZ, PT, P3 ;  /* 0x000000ff2200720c */ /* 0x000fe40003f64130 */
[----:B------:R-:W-:Y:S02]  /*1410*/  FSEL R67, R53, -INF , !P4 ;  /* 0xff80000035437808 */ /* 0x000fe40006000000 */
[----:B------:R-:W-:Y:S01]  /*1420*/  FMNMX R24, R117, R24, !PT ;  /* 0x0000001875187209 */ /* 0x000fe20007800000 */
[----:B------:R-:W0:Y:S01]  /*1430*/  SHFL.BFLY PT, R61, R46, 0x1, 0x1f ;  /* 0x0c201f002e3d7f89 */ /* 0x000e2200000e0000 */
[----:B------:R-:W-:Y:S01]  /*1440*/  FMUL R53, R69, c[0x0][0x188] ;  /* 0x0000620045357a20 */ /* 0x000fe20000400000 */
[----:B------:R-:W-:-:S02]  /*1450*/  ISETP.GT.U32.AND.EX P6, PT, R31, RZ, PT, P6 ;  /* 0x000000ff1f00720c */ /* 0x000fc40003fc4160 */
[----:B------:R-:W-:Y:S02]  /*1460*/  FSEL R55, R55, -INF , !P3 ;  /* 0xff80000037377808 */ /* 0x000fe40005800000 */
[----:B------:R-:W-:Y:S02]  /*1470*/  FMNMX R24, R67, R24, !PT ;  /* 0x0000001843187209 */ /* 0x000fe40007800000 */
[----:B------:R-:W-:Y:S02]  /*1480*/  FSEL R53, R53, -INF , !P6 ;  /* 0xff80000035357808 */ /* 0x000fe40007000000 */
[----:B------:R-:W-:-:S04]  /*1490*/  FMNMX R24, R55, R24, !PT ;  /* 0x0000001837187209 */ /* 0x000fc80007800000 */
[----:B------:R-:W-:-:S05]  /*14a0*/  FMNMX R26, R53, R24, !PT ;  /* 0x00000018351a7209 */ /* 0x000fca0007800000 */
[----:B------:R-:W1:Y:S01]  /*14b0*/  SHFL.BFLY PT, R31, R26, 0x2, 0x1f ;  /* 0x0c401f001a1f7f89 */ /* 0x000e6200000e0000 */
[----:B0-----:R-:W-:-:S04]  /*14c0*/  FMNMX R60, R46, R61, !PT ;  /* 0x0000003d2e3c7209 */ /* 0x001fc80007800000 */
[----:B------:R-:W-:-:S05]  /*14d0*/  FMNMX R60, R60, R103, !PT ;  /* 0x000000673c3c7209 */ /* 0x000fca0007800000 */
[----:B------:R-:W-:-:S04]  /*14e0*/  FADD R21, R21, -R60 ;  /* 0x8000003c15157221 */ /* 0x000fc80000000000 */
[----:B------:R-:W-:Y:S02]  /*14f0*/  FMUL R24, R21, 1.4426950216293334961 ;  /* 0x3fb8aa3b15187820 */ /* 0x000fe40000400000 */
[----:B------:R-:W-:Y:S01]  /*1500*/  FADD R21, R20, -R60 ;  /* 0x8000003c14157221 */ /* 0x000fe20000000000 */
[----:B-1----:R-:W-:-:S03]  /*1510*/  FMNMX R20, R26, R31, !PT ;  /* 0x0000001f1a147209 */ /* 0x002fc60007800000 */
[----:B------:R-:W-:Y:S02]  /*1520*/  FMUL R119, R21, 1.4426950216293334961 ;  /* 0x3fb8aa3b15777820 */ /* 0x000fe40000400000 */
[----:B------:R-:W0:Y:S04]  /*1530*/  SHFL.BFLY PT, R21, R20, 0x1, 0x1f ;  /* 0x0c201f0014157f89 */ /* 0x000e2800000e0000 */
[----:B--2---:R-:W-:Y:S04]  /*1540*/  STS.U16 [R7+0x800], R94 ;  /* 0x0008005e07007388 */ /* 0x004fe80000000400 */
[----:B---3--:R-:W-:Y:S04]  /*1550*/  STS.U16 [R7+0xa00], R96 ;  /* 0x000a006007007388 */ /* 0x008fe80000000400 */
[----:B----4-:R-:W-:Y:S04]  /*1560*/  STS.U16 [R7+0xc00], R98 ;  /* 0x000c006207007388 */ /* 0x010fe80000000400 */
[----:B-----5:R-:W-:Y:S04]  /*1570*/  STS.U16 [R7+0xe00], R100 ;  /* 0x000e006407007388 */ /* 0x020fe80000000400 */
[----:B------:R-:W-:Y:S04]  /*1580*/  STS.U16 [R8+0x900], R95 ;  /* 0x0009005f08007388 */ /* 0x000fe80000000400 */
[----:B------:R-:W-:Y:S04]  /*1590*/  STS.U16 [R8+0xb00], R97 ;  /* 0x000b006108007388 */ /* 0x000fe80000000400 */
[----:B------:R-:W-:Y:S04]  /*15a0*/  STS.U16 [R8+0xd00], R99 ;  /* 0x000d006308007388 */ /* 0x000fe80000000400 */
[----:B------:R-:W-:Y:S01]  /*15b0*/  STS.U16 [R8+0xf00], R101 ;  /* 0x000f006508007388 */ /* 0x000fe20000000400 */
[----:B0-----:R-:W-:-:S04]  /*15c0*/  FMNMX R62, R20, R21, !PT ;  /* 0x00000015143e7209 */ /* 0x001fc80007800000 */
[----:B------:R-:W-:Y:S01]  /*15d0*/  FMNMX R62, R62, R73, !PT ;  /* 0x000000493e3e7209 */ /* 0x000fe20007800000 */
[--C-:B------:R-:W-:Y:S02]  /*15e0*/  FADD R27, R27, -R60.reuse ;  /* 0x8000003c1b1b7221 */ /* 0x100fe40000000000 */
[----:B------:R-:W-:Y:S02]  /*15f0*/  FADD R23, R23, -R60 ;  /* 0x8000003c17177221 */ /* 0x000fe40000000000 */
[----:B------:R-:W-:Y:S02]  /*1600*/  FADD R20, -R60, R103 ;  /* 0x000000673c147221 */ /* 0x000fe40000000100 */
[----:B------:R-:W-:Y:S02]  /*1610*/  FADD R22, R22, -R62 ;  /* 0x8000003e16167221 */ /* 0x000fe40000000000 */
[----:B------:R-:W-:Y:S02]  /*1620*/  FMUL R27, R27, 1.4426950216293334961 ;  /* 0x3fb8aa3b1b1b7820 */ /* 0x000fe40000400000 */
[----:B------:R-:W-:-:S02]  /*1630*/  FMUL R23, R23, 1.4426950216293334961 ;  /* 0x3fb8aa3b17177820 */ /* 0x000fc40000400000 */
[----:B------:R-:W-:Y:S02]  /*1640*/  FMUL R20, R20, 1.4426950216293334961 ;  /* 0x3fb8aa3b14147820 */ /* 0x000fe40000400000 */
[----:B------:R-:W-:Y:S01]  /*1650*/  FMUL R22, R22, 1.4426950216293334961 ;  /* 0x3fb8aa3b16167820 */ /* 0x000fe20000400000 */
[----:B------:R-:W-:Y:S01]  /*1660*/  MUFU.EX2 R65, R27 ;  /* 0x0000001b00417308 */ /* 0x000fe20000000800 */
[--C-:B------:R-:W-:Y:S02]  /*1670*/  FADD R25, R25, -R60.reuse ;  /* 0x8000003c19197221 */ /* 0x100fe40000000000 */
[----:B------:R-:W-:-:S05]  /*1680*/  FADD R33, R33, -R60 ;  /* 0x8000003c21217221 */ /* 0x000fca0000000000 */
[----:B------:R-:W-:Y:S01]  /*1690*/  MUFU.EX2 R31, R23 ;  /* 0x00000017001f7308 */ /* 0x000fe20000000800 */
[----:B------:R-:W-:-:S07]  /*16a0*/  FMUL R25, R25, 1.4426950216293334961 ;  /* 0x3fb8aa3b19197820 */ /* 0x000fce0000400000 */
[----:B------:R-:W-:Y:S01]  /*16b0*/  MUFU.EX2 R61, R20 ;  /* 0x00000014003d7308 */ /* 0x000fe20000000800 */
[----:B------:R-:W-:-:S07]  /*16c0*/  FMUL R33, R33, 1.4426950216293334961 ;  /* 0x3fb8aa3b21217820 */ /* 0x000fce0000400000 */
[----:B------:R0:W-:Y:S01]  /*16d0*/  MUFU.EX2 R27, R22 ;  /* 0x00000016001b7308 */ /* 0x0001e20000000800 */
[----:B------:R-:W-:Y:S01]  /*16e0*/  BAR.SYNC.DEFER_BLOCKING 0x0 ;  /* 0x0000000000007b1d */ /* 0x000fe20000010000 */
[--C-:B------:R-:W-:Y:S02]  /*16f0*/  FADD R47, R47, -R62.reuse ;  /* 0x8000003e2f2f7221 */ /* 0x100fe40000000000 */
[--C-:B------:R-:W-:Y:S02]  /*1700*/  FADD R45, R45, -R62.reuse ;  /* 0x8000003e2d2d7221 */ /* 0x100fe40000000000 */
[----:B------:R-:W-:Y:S02]  /*1710*/  FADD R71, R71, -R62 ;  /* 0x8000003e47477221 */ /* 0x000fe40000000000 */
[----:B------:R1:W-:Y:S01]  /*1720*/  MUFU.EX2 R32, R25 ;  /* 0x0000001900207308 */ /* 0x0003e20000000800 */
[----:B------:R-:W-:Y:S02]  /*1730*/  FMUL R28, R47, 1.4426950216293334961 ;  /* 0x3fb8aa3b2f1c7820 */ /* 0x000fe40000400000 */
[----:B------:R-:W-:-:S05]  /*1740*/  FMUL R52, R71, 1.4426950216293334961 ;  /* 0x3fb8aa3b47347820 */ /* 0x000fca0000400000 */
[----:B------:R2:W-:Y:S01]  /*1750*/  MUFU.EX2 R63, R33 ;  /* 0x00000021003f7308 */ /* 0x0005e20000000800 */
[----:B0-----:R-:W0:Y:S01]  /*1760*/  LDSM.16.M88.4 R20, [R19+0x800] ;  /* 0x000800001314783b */ /* 0x001e220000000200 */
[----:B-1----:R-:W-:Y:S02]  /*1770*/  FADD R25, -R62, R73 ;  /* 0x000000493e197221 */ /* 0x002fe40000000100 */
[----:B--2---:R-:W-:-:S04]  /*1780*/  FMUL R33, R45, 1.4426950216293334961 ;  /* 0x3fb8aa3b2d217820 */ /* 0x004fc80000400000 */
[----:B------:R-:W-:Y:S01]  /*1790*/  MUFU.EX2 R24, R24 ;  /* 0x0000001800187308 */ /* 0x000fe20000000800 */
[----:B------:R-:W1:Y:S01]  /*17a0*/  LDSM.16.M88.4 R44, [R19+0xa00] ;  /* 0x000a0000132c783b */ /* 0x000e620000000200 */
[----:B------:R-:W-:Y:S02]  /*17b0*/  FMUL R30, R25, 1.4426950216293334961 ;  /* 0x3fb8aa3b191e7820 */ /* 0x000fe40000400000 */
[----:B------:R-:W-:-:S04]  /*17c0*/  FADD R25, R67, -R62 ;  /* 0x8000003e43197221 */ /* 0x000fc80000000000 */
[----:B------:R-:W2:Y:S01]  /*17d0*/  MUFU.EX2 R119, R119 ;  /* 0x0000007700777308 */ /* 0x000ea20000000800 */
[----:B------:R-:W-:-:S07]  /*17e0*/  FADD R117, R117, -R62 ;  /* 0x8000003e75757221 */ /* 0x000fce0000000000 */
[----:B------:R-:W-:Y:S01]  /*17f0*/  MUFU.EX2 R28, R28 ;  /* 0x0000001c001c7308 */ /* 0x000fe20000000800 */
[----:B------:R-:W-:-:S07]  /*1800*/  FADD R35, R35, -R60 ;  /* 0x8000003c23237221 */ /* 0x000fce0000000000 */
[----:B------:R-:W-:Y:S01]  /*1810*/  MUFU.EX2 R33, R33 ;  /* 0x0000002100217308 */ /* 0x000fe20000000800 */
[----:B------:R-:W-:-:S07]  /*1820*/  FMUL R69, R117, 1.4426950216293334961 ;  /* 0x3fb8aa3b75457820 */ /* 0x000fce0000400000 */
[----:B------:R-:W3:Y:S01]  /*1830*/  MUFU.EX2 R52, R52 ;  /* 0x0000003400347308 */ /* 0x000ee20000000800 */
[----:B------:R-:W-:-:S07]  /*1840*/  FADD R29, R29, -R60 ;  /* 0x8000003c1d1d7221 */ /* 0x000fce0000000000 */
[----:B------:R3:W4:Y:S01]  /*1850*/  MUFU.EX2 R67, R30 ;  /* 0x0000001e00437308 */ /* 0x0007220000000800 */
[----:B------:R-:W-:Y:S02]  /*1860*/  FMUL R35, R35, 1.4426950216293334961 ;  /* 0x3fb8aa3b23237820 */ /* 0x000fe40000400000 */
[----:B------:R-:W-:Y:S02]  /*1870*/  FMUL R70, R25, 1.4426950216293334961 ;  /* 0x3fb8aa3b19467820 */ /* 0x000fe40000400000 */
[----:B------:R-:W-:Y:S02]  /*1880*/  FMUL R29, R29, 1.4426950216293334961 ;  /* 0x3fb8aa3b1d1d7820 */ /* 0x000fe40000400000 */
[----:B--2---:R-:W-:Y:S01]  /*1890*/  FADD R54, R24, R119 ;  /* 0x0000007718367221 */ /* 0x004fe20000000000 */
[----:B------:R-:W2:Y:S01]  /*18a0*/  MUFU.EX2 R69, R69 ;  /* 0x0000004500457308 */ /* 0x000ea20000000800 */
[----:B------:R-:W-:Y:S01]  /*18b0*/  FADD R55, R55, -R62 ;  /* 0x8000003e37377221 */ /* 0x000fe20000000000 */
[----:B---3--:R-:W-:Y:S01]  /*18c0*/  F2FP.PACK_AB R30, R52, R33 ;  /* 0x00000021341e723e */ /* 0x008fe200000000ff */
[----:B------:R-:W-:Y:S01]  /*18d0*/  FADD R34, R28, R27 ;  /* 0x0000001b1c227221 */ /* 0x000fe20000000000 */
[----:B------:R-:W-:Y:S01]  /*18e0*/  F2FP.PACK_AB R28, R27, R28 ;  /* 0x0000001c1b1c723e */ /* 0x000fe200000000ff */
[----:B------:R-:W-:-:S03]  /*18f0*/  FMUL R55, R55, 1.4426950216293334961 ;  /* 0x3fb8aa3b37377820 */ /* 0x000fc60000400000 */
[----:B------:R3:W-:Y:S01]  /*1900*/  MUFU.EX2 R64, R35 ;  /* 0x0000002300407308 */ /* 0x0007e20000000800 */
[----:B------:R-:W-:Y:S02]  /*1910*/  FADD R53, R53, -R62 ;  /* 0x8000003e35357221 */ /* 0x000fe40000000000 */
[C---:B------:R-:W-:Y:S02]  /*1920*/  FMUL R38, R61.reuse, R38 ;  /* 0x000000263d267220 */ /* 0x040fe40000400000 */
[----:B------:R-:W-:Y:S02]  /*1930*/  FMUL R39, R61, R39 ;  /* 0x000000273d277220 */ /* 0x000fe40000400000 */
[----:B----4-:R-:W-:Y:S01]  /*1940*/  FMUL R36, R67, R36 ;  /* 0x0000002443247220 */ /* 0x010fe20000400000 */
[----:B------:R4:W5:Y:S01]  /*1950*/  MUFU.EX2 R66, R29 ;  /* 0x0000001d00427308 */ /* 0x0009620000000800 */
[----:B---3--:R-:W-:Y:S01]  /*1960*/  FADD R35, R31, R54 ;  /* 0x000000361f237221 */ /* 0x008fe20000000000 */
[----:B------:R-:W-:Y:S01]  /*1970*/  F2FP.PACK_AB R31, R32, R31 ;  /* 0x0000001f201f723e */ /* 0x000fe200000000ff */
[----:B------:R-:W-:-:S05]  /*1980*/  FMUL R37, R67, R37 ;  /* 0x0000002543257220 */ /* 0x000fca0000400000 */
[----:B------:R-:W3:Y:S01]  /*1990*/  MUFU.EX2 R70, R70 ;  /* 0x0000004600467308 */ /* 0x000ee20000000800 */
[----:B----4-:R-:W-:Y:S01]  /*19a0*/  F2FP.PACK_AB R29, R119, R24 ;  /* 0x00000018771d723e */ /* 0x010fe200000000ff */
[----:B------:R-:W-:Y:S01]  /*19b0*/  FADD R71, R33, R34 ;  /* 0x0000002221477221 */ /* 0x000fe20000000000 */
[----:B------:R-:W-:Y:S01]  /*19c0*/  LDSM.16.M88.4 R24, [R19+0xc00] ;  /* 0x000c00001318783b */ /* 0x000fe20000000200 */
[----:B------:R-:W-:-:S04]  /*19d0*/  FMUL R53, R53, 1.4426950216293334961 ;  /* 0x3fb8aa3b35357820 */ /* 0x000fc80000400000 */
[----:B------:R2:W4:Y:S01]  /*19e0*/  MUFU.EX2 R68, R55 ;  /* 0x0000003700447308 */ /* 0x0005220000000800 */
[----:B------:R-:W-:Y:S01]  /*19f0*/  FADD R54, R32, R35 ;  /* 0x0000002320367221 */ /* 0x000fe20000000000 */
[----:B0-----:R-:W-:Y:S01]  /*1a00*/  HMMA.16816.F32 R36, R28, R20, R36 ;  /* 0x000000141c24723c */ /* 0x001fe20000001824 */
[----:B------:R-:W-:Y:S01]  /*1a10*/  FADD R52, R52, R71 ;  /* 0x0000004734347221 */ /* 0x000fe20000000000 */
[----:B------:R-:W-:Y:S01]  /*1a20*/  LDSM.16.M88.4 R32, [R19+0xe00] ;  /* 0x000e00001320783b */ /* 0x000fe20000000200 */
[----:B------:R-:W-:-:S03]  /*1a30*/  FMUL R58, R61, R58 ;  /* 0x0000003a3d3a7220 */ /* 0x000fc60000400000 */
[----:B------:R-:W0:Y:S01]  /*1a40*/  MUFU.EX2 R21, R53 ;  /* 0x0000003500157308 */ /* 0x000e220000000800 */
[----:B------:R-:W-:Y:S02]  /*1a50*/  FMUL R59, R61, R59 ;  /* 0x0000003b3d3b7220 */ /* 0x000fe40000400000 */
[C---:B------:R-:W-:Y:S02]  /*1a60*/  FMUL R56, R67.reuse, R56 ;  /* 0x0000003843387220 */ /* 0x040fe40000400000 */
[----:B------:R-:W-:Y:S02]  /*1a70*/  FMUL R57, R67, R57 ;  /* 0x0000003943397220 */ /* 0x000fe40000400000 */
[----:B------:R-:W-:Y:S02]  /*1a80*/  FADD R71, R65, R54 ;  /* 0x0000003641477221 */ /* 0x000fe40000000000 */
[----:B--2---:R-:W-:Y:S02]  /*1a90*/  FADD R55, R69, R52 ;  /* 0x0000003445377221 */ /* 0x004fe40000000000 */
[----:B-----5:R-:W-:-:S02]  /*1aa0*/  FADD R20, R66, R71 ;  /* 0x0000004742147221 */ /* 0x020fc40000000000 */
[----:B---3--:R-:W-:Y:S01]  /*1ab0*/  FADD R55, R70, R55 ;  /* 0x0000003746377221 */ /* 0x008fe20000000000 */
[----:B-1----:R-:W-:Y:S07]  /*1ac0*/  HMMA.16816.F32 R56, R28, R44, R56 ;  /* 0x0000002c1c38723c */ /* 0x002fee0000001838 */
[----:B------:R-:W-:Y:S02]  /*1ad0*/  FADD R45, R63, R20 ;  /* 0x000000143f2d7221 */ /* 0x000fe40000000000 */
[----:B----4-:R-:W-:-:S02]  /*1ae0*/  FADD R20, R68, R55 ;  /* 0x0000003744147221 */ /* 0x010fc40000000000 */
[----:B------:R-:W-:Y:S02]  /*1af0*/  FADD R45, R64, R45 ;  /* 0x0000002d402d7221 */ /* 0x000fe40000000000 */
[----:B0-----:R-:W-:-:S03]  /*1b00*/  FADD R20, R21, R20 ;  /* 0x0000001415147221 */ /* 0x001fc60000000000 */
[----:B------:R-:W0:Y:S04]  /*1b10*/  SHFL.BFLY PT, R44, R45, 0x2, 0x1f ;  /* 0x0c401f002d2c7f89 */ /* 0x000e2800000e0000 */
[----:B------:R-:W1:Y:S01]  /*1b20*/  SHFL.BFLY PT, R71, R20, 0x2, 0x1f ;  /* 0x0c401f0014477f89 */ /* 0x000e6200000e0000 */
[C---:B------:R-:W-:Y:S02]  /*1b30*/  FMUL R42, R61.reuse, R42 ;  /* 0x0000002a3d2a7220 */ /* 0x040fe40000400000 */
[----:B------:R-:W-:Y:S02]  /*1b40*/  FMUL R43, R61, R43 ;  /* 0x0000002b3d2b7220 */ /* 0x000fe40000400000 */
[C---:B------:R-:W-:Y:S02]  /*1b50*/  FMUL R40, R67.reuse, R40 ;  /* 0x0000002843287220 */ /* 0x040fe40000400000 */
[----:B------:R-:W-:-:S02]  /*1b60*/  FMUL R41, R67, R41 ;  /* 0x0000002943297220 */ /* 0x000fc40000400000 */
[C---:B------:R-:W-:Y:S02]  /*1b70*/  FMUL R54, R61.reuse, R50 ;  /* 0x000000323d367220 */ /* 0x040fe40000400000 */
[----:B------:R-:W-:Y:S02]  /*1b80*/  FMUL R55, R61, R51 ;  /* 0x000000333d377220 */ /* 0x000fe40000400000 */
[C---:B------:R-:W-:Y:S02]  /*1b90*/  FMUL R52, R67.reuse, R48 ;  /* 0x0000003043347220 */ /* 0x040fe40000400000 */
[----:B------:R-:W-:Y:S01]  /*1ba0*/  FMUL R53, R67, R49 ;  /* 0x0000003143357220 */ /* 0x000fe20000400000 */
[----:B------:R-:W-:Y:S01]  /*1bb0*/  UIADD3 UR4, UP0, UR4, 0x20, URZ ;  /* 0x0000002004047890 */ /* 0x000fe2000ff1e03f */
[----:B0-----:R-:W-:Y:S02]  /*1bc0*/  FADD R44, R45, R44 ;  /* 0x0000002c2d2c7221 */ /* 0x001fe40000000000 */
[----:B-1----:R-:W-:Y:S01]  /*1bd0*/  FADD R71, R20, R71 ;  /* 0x0000004714477221 */ /* 0x002fe20000000000 */
[----:B------:R-:W-:Y:S01]  /*1be0*/  F2FP.PACK_AB R50, R21, R68 ;  /* 0x000000441532723e */ /* 0x000fe200000000ff */
[----:B------:R-:W-:Y:S01]  /*1bf0*/  HMMA.16816.F32 R40, R28, R24, R40 ;  /* 0x000000181c28723c */ /* 0x000fe20000001828 */
[----:B------:R-:W-:Y:S01]  /*1c00*/  F2FP.PACK_AB R48, R70, R69 ;  /* 0x000000454630723e */ /* 0x000fe200000000ff */
[----:B------:R-:W0:Y:S01]  /*1c10*/  SHFL.BFLY PT, R21, R44, 0x1, 0x1f ;  /* 0x0c201f002c157f89 */ /* 0x000e2200000e0000 */
[----:B------:R-:W-:-:S02]  /*1c20*/  F2FP.PACK_AB R49, R66, R65 ;  /* 0x000000414231723e */ /* 0x000fc400000000ff */
[----:B------:R-:W-:Y:S01]  /*1c30*/  F2FP.PACK_AB R51, R64, R63 ;  /* 0x0000003f4033723e */ /* 0x000fe200000000ff */
[----:B------:R-:W1:Y:S01]  /*1c40*/  SHFL.BFLY PT, R20, R71, 0x1, 0x1f ;  /* 0x0c201f0047147f89 */ /* 0x000e6200000e0000 */
[----:B------:R-:W-:Y:S01]  /*1c50*/  UIADD3.X UR5, URZ, UR5, URZ, UP0, !UPT ;  /* 0x000000053f057290 */ /* 0x000fe200087fe43f */
[----:B------:R-:W-:Y:S01]  /*1c60*/  HMMA.16816.F32 R28, R28, R32, R52 ;  /* 0x000000201c1c723c */ /* 0x000fe20000001834 */
[----:B------:R-:W-:-:S07]  /*1c70*/  ISETP.LE.U32.AND P0, PT, R11, UR4, PT ;  /* 0x000000040b007c0c */ /* 0x000fce000bf03070 */
[----:B------:R-:W-:Y:S07]  /*1c80*/  HMMA.16816.F32 R36, R48, R22, R36 ;  /* 0x000000163024723c */ /* 0x000fee0000001824 */
[----:B------:R-:W-:-:S05]  /*1c90*/  IMAD.U32 R22, RZ, RZ, UR5 ;  /* 0x00000005ff167e24 */ /* 0x000fca000f8e00ff */
[----:B------:R-:W-:Y:S01]  /*1ca0*/  ISETP.GE.U32.AND.EX P0, PT, R22, RZ, PT, P0 ;  /* 0x000000ff1600720c */ /* 0x000fe20003f06100 */
[----:B------:R-:W-:Y:S01]  /*1cb0*/  HMMA.16816.F32 R56, R48, R46, R56 ;  /* 0x0000002e3038723c */ /* 0x000fe20000001838 */
[----:B------:R-:W-:Y:S01]  /*1cc0*/  MOV R23, 0x20 ;  /* 0x0000002000177802 */ /* 0x000fe20000000f00 */
[----:B0-----:R-:W-:Y:S02]  /*1cd0*/  FADD R21, R44, R21 ;  /* 0x000000152c157221 */ /* 0x001fe40000000000 */
[----:B-1----:R-:W-:-:S04]  /*1ce0*/  FADD R20, R71, R20 ;  /* 0x0000001447147221 */ /* 0x002fc80000000000 */
[----:B------:R-:W-:Y:S01]  /*1cf0*/  HMMA.16816.F32 R40, R48, R26, R40 ;  /* 0x0000001a3028723c */ /* 0x000fe20000001828 */
[C---:B------:R-:W-:Y:S01]  /*1d00*/  IMAD R10, R23.reuse, c[0x0][0x1b4], R10 ;  /* 0x00006d00170a7a24 */ /* 0x040fe200078e020a */
[----:B------:R-:W-:Y:S01]  /*1d10*/  MOV R103, R60 ;  /* 0x0000003c00677202 */ /* 0x000fe20000000f00 */
[----:B------:R-:W-:Y:S02]  /*1d20*/  IMAD R18, R23, c[0x0][0x1a4], R18 ;  /* 0x0000690017127a24 */ /* 0x000fe400078e0212 */
[----:B------:R-:W-:-:S03]  /*1d30*/  FFMA R12, R61, R12, R21 ;  /* 0x0000000c3d0c7223 */ /* 0x000fc60000000015 */
[----:B------:R-:W-:Y:S01]  /*1d40*/  HMMA.16816.F32 R48, R48, R34, R28 ;  /* 0x000000223030723c */ /* 0x000fe2000000181c */
[----:B------:R-:W-:Y:S02]  /*1d50*/  FFMA R72, R67, R72, R20 ;  /* 0x0000004843487223 */ /* 0x000fe40000000014 */
[----:B------:R-:W-:Y:S01]  /*1d60*/  IMAD.MOV.U32 R73, RZ, RZ, R62 ;  /* 0x000000ffff497224 */ /* 0x000fe200078e003e */
[----:B------:R-:W-:Y:S01]  /*1d70*/  @P0 CALL.REL.NOINC `(.L_x_0) ;  /* 0x0000001000000944 */ /* 0x000fe20003c00000 */
[----:B------:R-:W-:Y:S05]  /*1d80*/  BRA `(.L_x_1) ;  /* 0xffffedc000007947 */ /* 0x000fea000383ffff */
.L_x_0:
[----:B------:R-:W-:Y:S01]  /*1d90*/  IMAD.SHL.U32 R7, R0, 0x4, RZ ;  /* 0x0000000400077824 */ /* 0x000fe200078e00ff */
[----:B------:R-:W-:Y:S01]  /*1da0*/  MOV R23, R12 ;  /* 0x0000000c00177202 */ /* 0x000fe20000000f00 */
[----:B------:R-:W-:Y:S01]  /*1db0*/  IMAD R11, R2, c[0x0][0x1c0], RZ ;  /* 0x00007000020b7a24 */ /* 0x000fe200078e02ff */
[C---:B------:R-:W-:Y:S01]  /*1dc0*/  FSETP.GEU.AND P3, PT, R72.reuse, 1.175494350822287508e-38, PT ;  /* 0x008000004800780b */ /* 0x040fe20003f6e000 */
[----:B------:R-:W-:Y:S01]  /*1dd0*/  IMAD R16, R3, c[0x0][0x1c4], RZ ;  /* 0x0000710003107a24 */ /* 0x000fe200078e02ff */
[----:B------:R-:W-:Y:S01]  /*1de0*/  LOP3.LUT R8, R7, 0xb8, RZ, 0xc0, !PT ;  /* 0x000000b807087812 */ /* 0x000fe200078ec0ff */
[----:B------:R-:W-:Y:S01]  /*1df0*/  FMUL R7, R72, 8388608 ;  /* 0x4b00000048077820 */ /* 0x000fe20000400000 */
[----:B------:R-:W-:Y:S01]  /*1e00*/  FSETP.GEU.AND P4, PT, R23, 1.175494350822287508e-38, PT ;  /* 0x008000001700780b */ /* 0x000fe20003f8e000 */
[----:B------:R-:W-:Y:S01]  /*1e10*/  IMAD.SHL.U32 R9, R11, 0x2, RZ ;  /* 0x000000020b097824 */ /* 0x000fe200078e00ff */
[----:B------:R-:W-:Y:S01]  /*1e20*/  LOP3.LUT R18, R8, 0x40, R13, 0xf8, !PT ;  /* 0x0000004008127812 */ /* 0x000fe200078ef80d */
[----:B------:R-:W-:Y:S01]  /*1e30*/  FMUL R8, R23, 8388608 ;  /* 0x4b00000017087820 */ /* 0x000fe20000400000 */
[----:B------:R-:W-:Y:S01]  /*1e40*/  FSEL R7, R7, R72, !P3 ;  /* 0x0000004807077208 */ /* 0x000fe20005800000 */
[----:B------:R-:W-:Y:S01]  /*1e50*/  BAR.SYNC.DEFER_BLOCKING 0x0 ;  /* 0x0000000000007b1d */ /* 0x000fe20000010000 */
[----:B------:R-:W-:-:S02]  /*1e60*/  SHF.L.U32 R12, R16, 0x1, RZ ;  /* 0x00000001100c7819 */ /* 0x000fc400000006ff */
[----:B------:R-:W-:Y:S02]  /*1e70*/  IADD3 R10, R7, -0x3f3504f3, RZ ;  /* 0xc0cafb0d070a7810 */ /* 0x000fe40007ffe0ff */
[----:B------:R-:W-:Y:S02]  /*1e80*/  FSEL R8, R8, R23, !P4 ;  /* 0x0000001708087208 */ /* 0x000fe40006000000 */
[----:B------:R-:W-:Y:S02]  /*1e90*/  IADD3 R9, P0, P5, R12, c[0x0][0x178], R9 ;  /* 0x00005e000c097a10 */ /* 0x000fe40007d1e009 */
[----:B------:R-:W-:Y:S02]  /*1ea0*/  LOP3.LUT R12, R10, 0xff800000, RZ, 0xc0, !PT ;  /* 0xff8000000a0c7812 */ /* 0x000fe400078ec0ff */
[----:B------:R-:W-:Y:S02]  /*1eb0*/  IADD3 R10, R8, -0x3f3504f3, RZ ;  /* 0xc0cafb0d080a7810 */ /* 0x000fe40007ffe0ff */
[----:B------:R-:W-:-:S02]  /*1ec0*/  SHF.R.S32.HI R13, RZ, 0x4, R0 ;  /* 0x00000004ff0d7819 */ /* 0x000fc40000011400 */
[----:B------:R-:W-:Y:S01]  /*1ed0*/  LOP3.LUT R15, R10, 0xff800000, RZ, 0xc0, !PT ;  /* 0xff8000000a0f7812 */ /* 0x000fe200078ec0ff */
[----:B------:R-:W-:Y:S01]  /*1ee0*/  IMAD.HI R10, R11, 0x2, RZ ;  /* 0x000000020b0a7827 */ /* 0x000fe200078e02ff */
[----:B------:R-:W-:Y:S02]  /*1ef0*/  SGXT R13, R13, 0x1 ;  /* 0x000000010d0d781a */ /* 0x000fe40000000200 */
[----:B------:R-:W-:Y:S01]  /*1f00*/  FSETP.GT.AND P1, PT, |R23|, 8.50705917302346158658e+37, PT ;  /* 0x7e8000001700780b */ /* 0x000fe20003f24200 */
[----:B------:R-:W-:Y:S01]  /*1f10*/  IMAD.HI R11, R16, 0x2, RZ ;  /* 0x00000002100b7827 */ /* 0x000fe200078e02ff */
[----:B------:R-:W-:Y:S01]  /*1f20*/  LOP3.LUT R30, R18, 0x240, R13, 0x78, !PT ;  /* 0x00000240121e7812 */ /* 0x000fe200078e780d */
[----:B------:R-:W0:Y:S01]  /*1f30*/  I2F R16, R15 ;  /* 0x0000000f00107306 */ /* 0x000e220000201400 */
[----:B------:R-:W-:Y:S02]  /*1f40*/  FSEL R13, RZ, -23, P4 ;  /* 0xc1b80000ff0d7808 */ /* 0x000fe40002000000 */
[----:B------:R-:W-:-:S02]  /*1f50*/  IADD3.X R10, R11, c[0x0][0x17c], R10, P0, P5 ;  /* 0x00005f000b0a7a10 */ /* 0x000fc400007ea40a */
[----:B------:R-:W-:Y:S02]  /*1f60*/  FSEL R11, RZ, -23, P3 ;  /* 0xc1b80000ff0b7808 */ /* 0x000fe40001800000 */
[C---:B------:R-:W-:Y:S02]  /*1f70*/  FSETP.GT.AND P3, PT, |R72|.reuse, 8.50705917302346158658e+37, PT ;  /* 0x7e8000004800780b */ /* 0x040fe40003f64200 */
[----:B------:R-:W-:Y:S01]  /*1f80*/  FSETP.GEU.AND P4, PT, |R72|, 1.175494350822287508e-38, PT ;  /* 0x008000004800780b */ /* 0x000fe20003f8e200 */
[----:B------:R-:W-:Y:S01]  /*1f90*/  @P1 FMUL R39, R39, 0.25 ;  /* 0x3e80000027271820 */ /* 0x000fe20000400000 */
[C---:B------:R-:W-:Y:S01]  /*1fa0*/  FSETP.GEU.AND P2, PT, |R23|.reuse, 1.175494350822287508e-38, PT ;  /* 0x008000001700780b */ /* 0x040fe20003f4e200 */
[----:B------:R-:W-:Y:S01]  /*1fb0*/  @P1 FMUL R23, R23, 0.25 ;  /* 0x3e80000017171820 */ /* 0x000fe20000400000 */
[----:B------:R-:W-:Y:S01]  /*1fc0*/  LOP3.LUT R20, R14, 0x180, RZ, 0xc0, !PT ;  /* 0x000001800e147812 */ /* 0x000fe200078ec0ff */
[----:B------:R-:W-:Y:S01]  /*1fd0*/  @P1 FMUL R50, R50, 0.25 ;  /* 0x3e80000032321820 */ /* 0x000fe20000400000 */
[----:B------:R-:W-:Y:S01]  /*1fe0*/  LOP3.LUT R17, R0, 0x7, RZ, 0xc0, !PT ;  /* 0x0000000700117812 */ /* 0x000fe200078ec0ff */
[----:B0-----:R-:W-:Y:S01]  /*1ff0*/  FFMA.FTZ R27, R16, 1.1920928955078125e-07, R13 ;  /* 0x34000000101b7823 */ /* 0x001fe2000001000d */
[----:B------:R-:W-:Y:S01]  /*2000*/  SHF.R.U32.HI R19, RZ, 0x1, R0 ;  /* 0x00000001ff137819 */ /* 0x000fe20000011600 */
[----:B------:R0:W-:Y:S01]  /*2010*/  I2F R14, R12 ;  /* 0x0000000c000e7306 */ /* 0x0001e20000201400 */
[----:B------:R-:W-:Y:S01]  /*2020*/  @P1 FMUL R42, R42, 0.25 ;  /* 0x3e8000002a2a1820 */ /* 0x000fe20000400000 */
[----:B------:R-:W-:Y:S01]  /*2030*/  LOP3.LUT P0, RZ, R0, 0x60, RZ, 0xc0, !PT ;  /* 0x0000006000ff7812 */ /* 0x000fe2000780c0ff */
[----:B------:R-:W-:Y:S01]  /*2040*/  @P3 FMUL R72, R72, 0.25 ;  /* 0x3e80000048483820 */ /* 0x000fe20000400000 */
[----:B------:R-:W-:Y:S01]  /*2050*/  LOP3.LUT R22, R19, 0x4, RZ, 0xc0, !PT ;  /* 0x0000000413167812 */ /* 0x000fe200078ec0ff */
[C---:B------:R-:W-:Y:S01]  /*2060*/  IMAD R19, R17.reuse, 0x10, R20 ;  /* 0x0000001011137824 */ /* 0x040fe200078e0214 */
[----:B------:R-:W-:Y:S01]  /*2070*/  LOP3.LUT R6, R6, 0x78, RZ, 0xc0, !PT ;  /* 0x0000007806067812 */ /* 0x000fe200078ec0ff */
[----:B------:R-:W-:Y:S01]  /*2080*/  @!P4 FMUL R72, R72, 16777216 ;  /* 0x4b8000004848c820 */ /* 0x000fe20000400000 */
[----:B------:R-:W-:Y:S01]  /*2090*/  LEA R21, R17, R22, 0x3 ;  /* 0x0000001611157211 */ /* 0x000fe200078e18ff */
[----:B------:R-:W-:Y:S01]  /*20a0*/  IMAD.SHL.U32 R17, R0, 0x80, RZ ;  /* 0x0000008000117824 */ /* 0x000fe200078e00ff */
[----:B------:R-:W-:Y:S01]  /*20b0*/  LOP3.LUT R18, R19, 0x48, R0, 0x78, !PT ;  /* 0x0000004813127812 */ /* 0x000fe200078e7800 */
[----:B------:R-:W-:Y:S01]  /*20c0*/  @!P2 FMUL R23, R23, 16777216 ;  /* 0x4b8000001717a820 */ /* 0x000fe20000400000 */
[----:B0-----:R-:W-:Y:S01]  /*20d0*/  IADD3 R12, R7, -R12, RZ ;  /* 0x8000000c070c7210 */ /* 0x001fe20007ffe0ff */
[----:B------:R-:W-:Y:S01]  /*20e0*/  @P3 FMUL R48, R48, 0.25 ;  /* 0x3e80000030303820 */ /* 0x000fe20000400000 */
[----:B------:R-:W-:Y:S01]  /*20f0*/  LOP3.LUT R32, R18, 0x600, R17, 0xf8, !PT ;  /* 0x0000060012207812 */ /* 0x000fe200078ef811 */
[----:B------:R-:W-:Y:S01]  /*2100*/  MUFU.RCP R13, R23 ;  /* 0x00000017000d7308 */ /* 0x000fe20000001000 */
[----:B------:R-:W-:Y:S01]  /*2110*/  @P3 FMUL R40, R40, 0.25 ;  /* 0x3e80000028283820 */ /* 0x000fe20000400000 */
[----:B------:R-:W-:Y:S01]  /*2120*/  LOP3.LUT R0, R0, 0x10, RZ, 0xc0, !PT ;  /* 0x0000001000007812 */ /* 0x000fe200078ec0ff */
[----:B------:R-:W-:-:S02]  /*2130*/  @P3 FMUL R49, R49, 0.25 ;  /* 0x3e80000031313820 */ /* 0x000fc40000400000 */
[----:B------:R-:W-:Y:S01]  /*2140*/  @P3 FMUL R41, R41, 0.25 ;  /* 0x3e80000029293820 */ /* 0x000fe20000400000 */
[----:B------:R-:W-:Y:S01]  /*2150*/  LEA R0, R0, R21, 0x2 ;  /* 0x0000001500007211 */ /* 0x000fe200078e10ff */
[----:B------:R-:W-:Y:S01]  /*2160*/  @P3 FMUL R57, R57, 0.25 ;  /* 0x3e80000039393820 */ /* 0x000fe20000400000 */
[----:B------:R-:W0:Y:S01]  /*2170*/  MUFU.RCP R17, R72 ;  /* 0x0000004800117308 */ /* 0x000e220000001000 */
[----:B------:R-:W-:Y:S02]  /*2180*/  @P3 FMUL R56, R56, 0.25 ;  /* 0x3e80000038383820 */ /* 0x000fe40000400000 */
[----:B------:R-:W-:Y:S02]  /*2190*/  @P3 FMUL R36, R36, 0.25 ;  /* 0x3e80000024243820 */ /* 0x000fe40000400000 */
[----:B------:R-:W-:Y:S02]  /*21a0*/  @P3 FMUL R37, R37, 0.25 ;  /* 0x3e80000025253820 */ /* 0x000fe40000400000 */
[----:B------:R-:W-:-:S02]  /*21b0*/  @P1 FMUL R51, R51, 0.25 ;  /* 0x3e80000033331820 */ /* 0x000fc40000400000 */
[----:B------:R-:W-:Y:S02]  /*21c0*/  @P1 FMUL R43, R43, 0.25 ;  /* 0x3e8000002b2b1820 */ /* 0x000fe40000400000 */
[----:B------:R-:W-:Y:S02]  /*21d0*/  @P1 FMUL R59, R59, 0.25 ;  /* 0x3e8000003b3b1820 */ /* 0x000fe40000400000 */
[----:B------:R-:W-:Y:S02]  /*21e0*/  @P1 FMUL R58, R58, 0.25 ;  /* 0x3e8000003a3a1820 */ /* 0x000fe40000400000 */
[----:B------:R-:W-:Y:S01]  /*21f0*/  @P1 FMUL R38, R38, 0.25 ;  /* 0x3e80000026261820 */ /* 0x000fe20000400000 */
[----:B------:R-:W-:Y:S01]  /*2200*/  ISETP.GE.U32.AND P1, PT, R8, 0x7f800000, PT ;  /* 0x7f8000000800780c */ /* 0x000fe20003f26070 */
[----:B------:R-:W-:Y:S02]  /*2210*/  @!P4 FMUL R48, R48, 16777216 ;  /* 0x4b8000003030c820 */ /* 0x000fe40000400000 */
[----:B------:R-:W-:-:S02]  /*2220*/  @!P4 FMUL R40, R40, 16777216 ;  /* 0x4b8000002828c820 */ /* 0x000fc40000400000 */
[----:B------:R-:W-:Y:S02]  /*2230*/  @!P2 FMUL R39, R39, 16777216 ;  /* 0x4b8000002727a820 */ /* 0x000fe40000400000 */
[----:B------:R-:W-:Y:S02]  /*2240*/  @!P4 FMUL R49, R49, 16777216 ;  /* 0x4b8000003131c820 */ /* 0x000fe40000400000 */
[----:B------:R-:W-:Y:S02]  /*2250*/  @!P4 FMUL R41, R41, 16777216 ;  /* 0x4b8000002929c820 */ /* 0x000fe40000400000 */
[----:B------:R-:W-:Y:S02]  /*2260*/  @!P4 FMUL R57, R57, 16777216 ;  /* 0x4b8000003939c820 */ /* 0x000fe40000400000 */
        /* <DEDUP_REMOVED lines=9> */
[----:B------:R-:W-:Y:S01]  /*2300*/  @!P2 FMUL R38, R38, 16777216 ;  /* 0x4b8000002626a820 */ /* 0x000fe20000400000 */
[----:B------:R-:W-:Y:S01]  /*2310*/  ISETP.GE.U32.AND P2, PT, R7, 0x7f800000, PT ;  /* 0x7f8000000700780c */ /* 0x000fe20003f46070 */
[C---:B0-----:R-:W-:Y:S02]  /*2320*/  FMUL R19, R17.reuse, R48 ;  /* 0x0000003011137220 */ /* 0x041fe40000400000 */
[----:B------:R-:W-:Y:S02]  /*2330*/  FMUL R20, R17, R40 ;  /* 0x0000002811147220 */ /* 0x000fe40000400000 */
[----:B------:R-:W-:Y:S02]  /*2340*/  FMUL R29, R13, R39 ;  /* 0x000000270d1d7220 */ /* 0x000fe40000400000 */
[----:B------:R-:W-:Y:S01]  /*2350*/  FMUL R18, R17, R49 ;  /* 0x0000003111127220 */ /* 0x000fe20000400000 */
[----:B------:R-:W-:Y:S01]  /*2360*/  F2FP.PACK_AB R35, R19, R20 ;  /* 0x000000141323723e */ /* 0x000fe200000000ff */
[----:B------:R-:W-:-:S02]  /*2370*/  FMUL R25, R17, R41 ;  /* 0x0000002911197220 */ /* 0x000fc40000400000 */
[C---:B------:R-:W-:Y:S02]  /*2380*/  FMUL R28, R17.reuse, R56 ;  /* 0x00000038111c7220 */ /* 0x040fe40000400000 */
[C---:B------:R-:W-:Y:S01]  /*2390*/  FMUL R33, R17.reuse, R36 ;  /* 0x0000002411217220 */ /* 0x040fe20000400000 */
[----:B------:R-:W-:Y:S01]  /*23a0*/  F2FP.PACK_AB R19, R18, R25 ;  /* 0x000000191213723e */ /* 0x000fe200000000ff */
[----:B------:R-:W-:Y:S02]  /*23b0*/  FMUL R26, R17, R57 ;  /* 0x00000039111a7220 */ /* 0x000fe40000400000 */
[----:B------:R-:W-:Y:S01]  /*23c0*/  FFMA.FTZ R11, R14, 1.1920928955078125e-07, R11 ;  /* 0x340000000e0b7823 */ /* 0x000fe2000001000b */
[----:B------:R-:W-:Y:S01]  /*23d0*/  F2FP.PACK_AB R34, R28, R33 ;  /* 0x000000211c22723e */ /* 0x000fe200000000ff */
[C---:B------:R-:W-:Y:S02]  /*23e0*/  FMUL R16, R13.reuse, R50 ;  /* 0x000000320d107220 */ /* 0x040fe40000400000 */
[----:B------:R-:W-:-:S02]  /*23f0*/  FMUL R23, R13, R42 ;  /* 0x0000002a0d177220 */ /* 0x000fc40000400000 */
[----:B------:R-:W-:Y:S01]  /*2400*/  IMAD.MOV.U32 R39, RZ, RZ, 0x3dc6b27f ;  /* 0x3dc6b27fff277424 */ /* 0x000fe200078e00ff */
[----:B------:R-:W-:Y:S01]  /*2410*/  STS.64 [R30], R34 ;  /* 0x000000221e007388 */ /* 0x000fe20000000a00 */
[----:B------:R-:W-:Y:S01]  /*2420*/  FADD R12, R12, -1 ;  /* 0xbf8000000c0c7421 */ /* 0x000fe20000000000 */
[----:B------:R-:W-:Y:S01]  /*2430*/  F2FP.PACK_AB R25, R16, R23 ;  /* 0x000000171019723e */ /* 0x000fe200000000ff */
[----:B------:R-:W-:Y:S01]  /*2440*/  FMUL R17, R17, R37 ;  /* 0x0000002511117220 */ /* 0x000fe20000400000 */
[----:B------:R-:W-:Y:S01]  /*2450*/  LOP3.LUT R23, R30, 0x8, RZ, 0x3c, !PT ;  /* 0x000000081e177812 */ /* 0x000fe200078e3cff */
[C---:B------:R-:W-:Y:S02]  /*2460*/  FMUL R14, R13.reuse, R51 ;  /* 0x000000330d0e7220 */ /* 0x040fe40000400000 */
[C---:B------:R-:W-:Y:S01]  /*2470*/  FMUL R21, R13.reuse, R43 ;  /* 0x0000002b0d157220 */ /* 0x040fe20000400000 */
[----:B------:R-:W-:Y:S01]  /*2480*/  F2FP.PACK_AB R18, R26, R17 ;  /* 0x000000111a12723e */ /* 0x000fe200000000ff */
[----:B------:R-:W-:-:S02]  /*2490*/  FMUL R22, R13, R59 ;  /* 0x0000003b0d167220 */ /* 0x000fc40000400000 */
[C---:B------:R-:W-:Y:S01]  /*24a0*/  FMUL R24, R13.reuse, R58 ;  /* 0x0000003a0d187220 */ /* 0x040fe20000400000 */
[----:B------:R-:W-:Y:S01]  /*24b0*/  F2FP.PACK_AB R21, R14, R21 ;  /* 0x000000150e15723e */ /* 0x000fe200000000ff */
[----:B------:R-:W-:Y:S01]  /*24c0*/  FMUL R31, R13, R38 ;  /* 0x000000260d1f7220 */ /* 0x000fe20000400000 */
[----:B------:R-:W-:Y:S01]  /*24d0*/  F2FP.PACK_AB R20, R22, R29 ;  /* 0x0000001d1614723e */ /* 0x000fe200000000ff */
[----:B------:R-:W-:Y:S01]  /*24e0*/  FFMA.FTZ R13, R12, R39, -0.16845393180847167969 ;  /* 0xbe2c7f300c0d7423 */ /* 0x000fe20000010027 */
[----:B------:R0:W-:Y:S01]  /*24f0*/  STS.64 [R30+0x100], R18 ;  /* 0x000100121e007388 */ /* 0x0001e20000000a00 */
[----:B------:R-:W-:Y:S01]  /*2500*/  IMAD.IADD R15, R8, 0x1, -R15 ;  /* 0x00000001080f7824 */ /* 0x000fe200078e0a0f */
[----:B------:R-:W-:Y:S01]  /*2510*/  F2FP.PACK_AB R24, R24, R31 ;  /* 0x0000001f1818723e */ /* 0x000fe200000000ff */
[C---:B------:R-:W-:Y:S01]  /*2520*/  FFMA.FTZ R13, R12.reuse, R13, 0.1716887056827545166 ;  /* 0x3e2fcf2a0c0d7423 */ /* 0x040fe2000001000d */
[----:B------:R1:W-:Y:S01]  /*2530*/  STS.64 [R23+0x500], R20 ;  /* 0x0005001417007388 */ /* 0x0003e20000000a00 */
[----:B------:R-:W-:Y:S01]  /*2540*/  FADD R28, R15, -1 ;  /* 0xbf8000000f1c7421 */ /* 0x000fe20000000000 */
[----:B------:R-:W-:Y:S01]  /*2550*/  MOV R29, c[0x0][0x1c8] ;  /* 0x00007200001d7a02 */ /* 0x000fe20000000f00 */
[----:B------:R-:W-:Y:S01]  /*2560*/  FFMA.FTZ R13, R12, R13, -0.17900948226451873779 ;  /* 0xbe374e430c0d7423 */ /* 0x000fe2000001000d */
[----:B------:R2:W-:Y:S01]  /*2570*/  STS.64 [R23+0x400], R24 ;  /* 0x0004001817007388 */ /* 0x0005e20000000a00 */
[----:B------:R-:W-:-:S02]  /*2580*/  FFMA.FTZ R15, R28, R39, -0.16845393180847167969 ;  /* 0xbe2c7f301c0f7423 */ /* 0x000fc40000010027 */
[----:B------:R-:W-:Y:S01]  /*2590*/  FFMA.FTZ R13, R12, R13, 0.20512372255325317383 ;  /* 0x3e520bf40c0d7423 */ /* 0x000fe2000001000d */
[----:B0-----:R-:W-:Y:S01]  /*25a0*/  LOP3.LUT R19, R32, 0x8, RZ, 0x3c, !PT ;  /* 0x0000000820137812 */ /* 0x001fe200078e3cff */
[----:B------:R-:W-:Y:S01]  /*25b0*/  BAR.SYNC.DEFER_BLOCKING 0x0 ;  /* 0x0000000000007b1d */ /* 0x000fe20000010000 */
[----:B------:R-:W-:Y:S02]  /*25c0*/  FFMA.FTZ R15, R28, R15, 0.1716887056827545166 ;  /* 0x3e2fcf2a1c0f7423 */ /* 0x000fe4000001000f */
[----:B------:R-:W-:Y:S02]  /*25d0*/  FFMA.FTZ R13, R12, R13, -0.24046532809734344482 ;  /* 0xbe763c8b0c0d7423 */ /* 0x000fe4000001000d */
[----:B------:R-:W-:Y:S02]  /*25e0*/  IMAD R16, R4, c[0x0][0x1c8], RZ ;  /* 0x0000720004107a24 */ /* 0x000fe400078e02ff */
[----:B------:R-:W-:Y:S02]  /*25f0*/  FFMA.FTZ R13, R12, R13, 0.28857114911079406738 ;  /* 0x3e93bf990c0d7423 */ /* 0x000fe4000001000d */
[----:B------:R-:W-:Y:S01]  /*2600*/  FFMA.FTZ R15, R28, R15, -0.17900948226451873779 ;  /* 0xbe374e431c0f7423 */ /* 0x000fe2000001000f */
[----:B------:R-:W-:Y:S01]  /*2610*/  LEA R4, P4, R16, R9, 0x1 ;  /* 0x0000000910047211 */ /* 0x000fe200078808ff */
[----:B------:R-:W-:-:S02]  /*2620*/  FFMA.FTZ R13, R12, R13, -0.36067417263984680176 ;  /* 0xbeb8aa490c0d7423 */ /* 0x000fc4000001000d */
[C---:B------:R-:W-:Y:S02]  /*2630*/  IMAD R17, R29.reuse, 0x4, R16 ;  /* 0x000000041d117824 */ /* 0x040fe400078e0210 */
[----:B------:R-:W-:Y:S02]  /*2640*/  FFMA.FTZ R13, R12, R13, 0.48089820146560668945 ;  /* 0x3ef6384a0c0d7423 */ /* 0x000fe4000001000d */
[----:B------:R-:W-:Y:S01]  /*2650*/  FFMA.FTZ R15, R28, R15, 0.20512372255325317383 ;  /* 0x3e520bf41c0f7423 */ /* 0x000fe2000001000f */
[----:B------:R-:W-:Y:S01]  /*2660*/  LEA R18, R29, R17, 0x2 ;  /* 0x000000111d127211 */ /* 0x000fe200078e10ff */
[----:B------:R-:W-:Y:S02]  /*2670*/  FFMA.FTZ R13, R12, R13, -0.72134751081466674805 ;  /* 0xbf38aa3b0c0d7423 */ /* 0x000fe4000001000d */
[----:B------:R-:W-:Y:S01]  /*2680*/  FFMA.FTZ R15, R28, R15, -0.24046532809734344482 ;  /* 0xbe763c8b1c0f7423 */ /* 0x000fe2000001000f */
[----:B------:R-:W-:Y:S01]  /*2690*/  LEA R14, P6, R18, R9, 0x1 ;  /* 0x00000009120e7211 */ /* 0x000fe200078c08ff */
[----:B------:R-:W-:Y:S01]  /*26a0*/  FMUL R13, R12, R13 ;  /* 0x0000000d0c0d7220 */ /* 0x000fe20000400000 */
[----:B------:R-:W0:Y:S01]  /*26b0*/  LDS.64 R32, [R32] ;  /* 0x0000000020207984 */ /* 0x000e220000000a00 */
[----:B------:R-:W-:-:S02]  /*26c0*/  FFMA.FTZ R15, R28, R15, 0.28857114911079406738 ;  /* 0x3e93bf991c0f7423 */ /* 0x000fc4000001000f */
[C---:B------:R-:W-:Y:S01]  /*26d0*/  FMUL R13, R12.reuse, R13 ;  /* 0x0000000d0c0d7220 */ /* 0x040fe20000400000 */
[----:B------:R3:W4:Y:S01]  /*26e0*/  LDS.64 R30, [R19] ;  /* 0x00000000131e7984 */ /* 0x0007220000000a00 */
[----:B-1----:R-:W-:Y:S02]  /*26f0*/  IMAD R20, R29, 0x4, R18 ;  /* 0x000000041d147824 */ /* 0x002fe400078e0212 */
[----:B------:R-:W-:Y:S01]  /*2700*/  FFMA.FTZ R26, R12, 1.4426950216293334961, R13 ;  /* 0x3fb8aa3b0c1a7823 */ /* 0x000fe2000001000d */
[----:B------:R-:W-:Y:S01]  /*2710*/  LEA R12, P5, R17, R9, 0x1 ;  /* 0x00000009110c7211 */ /* 0x000fe200078a08ff */
[C---:B------:R-:W-:Y:S01]  /*2720*/  FFMA.FTZ R15, R28.reuse, R15, -0.36067417263984680176 ;  /* 0xbeb8aa491c0f7423 */ /* 0x040fe2000001000f */
[----:B------:R-:W-:Y:S01]  /*2730*/  LEA R21, R29, R20, 0x2 ;  /* 0x000000141d157211 */ /* 0x000fe200078e10ff */
[----:B------:R-:W-:Y:S01]  /*2740*/  IMAD R22, R5, c[0x0][0x1c8], RZ ;  /* 0x0000720005167a24 */ /* 0x000fe200078e02ff */
[-C--:B------:R-:W-:Y:S01]  /*2750*/  LEA.HI.X.SX32 R13, R17, R10.reuse, 0x1, P5 ;  /* 0x0000000a110d7211 */ /* 0x080fe200028f0eff */
[----:B------:R-:W-:Y:S01]  /*2760*/  FFMA.FTZ R17, R28, R15, 0.48089820146560668945 ;  /* 0x3ef6384a1c117423 */ /* 0x000fe2000001000f */
[-C--:B------:R-:W-:Y:S01]  /*2770*/  LEA.HI.X.SX32 R5, R16, R10.reuse, 0x1, P4 ;  /* 0x0000000a10057211 */ /* 0x080fe200020f0eff */
[----:B--2---:R-:W-:Y:S01]  /*2780*/  IMAD R23, R29, 0x4, R21 ;  /* 0x000000041d177824 */ /* 0x004fe200078e0215 */
[----:B------:R-:W-:Y:S01]  /*2790*/  LEA R24, P3, R22, R9, 0x1 ;  /* 0x0000000916187211 */ /* 0x000fe200078608ff */
[----:B---3--:R-:W-:Y:S01]  /*27a0*/  FFMA.FTZ R19, R28, R17, -0.72134751081466674805 ;  /* 0xbf38aa3b1c137423 */ /* 0x008fe20000010011 */
[----:B------:R-:W-:Y:S01]  /*27b0*/  LEA R16, P4, R20, R9, 0x1 ;  /* 0x0000000914107211 */ /* 0x000fe200078808ff */
[----:B------:R-:W-:Y:S01]  /*27c0*/  FADD R11, R11, R26 ;  /* 0x0000001a0b0b7221 */ /* 0x000fe20000000000 */
[----:B------:R-:W-:Y:S01]  /*27d0*/  LEA R29, R29, R23, 0x2 ;  /* 0x000000171d1d7211 */ /* 0x000fe200078e10ff */
[----:B------:R-:W-:Y:S01]  /*27e0*/  FMUL R19, R28, R19 ;  /* 0x000000131c137220 */ /* 0x000fe20000400000 */
[----:B------:R-:W-:-:S02]  /*27f0*/  LEA.HI.X.SX32 R15, R18, R10, 0x1, P6 ;  /* 0x0000000a120f7211 */ /* 0x000fc400030f0eff */
[-C--:B------:R-:W-:Y:S02]  /*2800*/  LEA.HI.X.SX32 R25, R22, R10.reuse, 0x1, P3 ;  /* 0x0000000a16197211 */ /* 0x080fe400018f0eff */
[-C--:B------:R-:W-:Y:S02]  /*2810*/  LEA.HI.X.SX32 R17, R20, R10.reuse, 0x1, P4 ;  /* 0x0000000a14117211 */ /* 0x080fe400020f0eff */
[-C--:B------:R-:W-:Y:S02]  /*2820*/  LEA R18, P3, R21, R9.reuse, 0x1 ;  /* 0x0000000915127211 */ /* 0x080fe400078608ff */
[-C--:B------:R-:W-:Y:S02]  /*2830*/  LEA R20, P4, R23, R9.reuse, 0x1 ;  /* 0x0000000917147211 */ /* 0x080fe400078808ff */
[----:B------:R-:W-:Y:S01]  /*2840*/  LEA R22, P5, R29, R9, 0x1 ;  /* 0x000000091d167211 */ /* 0x000fe200078a08ff */
[----:B------:R-:W-:Y:S01]  /*2850*/  FMUL R9, R28, R19 ;  /* 0x000000131c097220 */ /* 0x000fe20000400000 */
[----:B------:R-:W-:-:S02]  /*2860*/  LEA.HI.X.SX32 R19, R21, R10, 0x1, P3 ;  /* 0x0000000a15137211 */ /* 0x000fc400018f0eff */
[-C--:B------:R-:W-:Y:S01]  /*2870*/  LEA.HI.X.SX32 R21, R23, R10.reuse, 0x1, P4 ;  /* 0x0000000a17157211 */ /* 0x080fe200020f0eff */
[----:B------:R-:W-:Y:S01]  /*2880*/  FFMA.FTZ R28, R28, 1.4426950216293334961, R9 ;  /* 0x3fb8aa3b1c1c7823 */ /* 0x000fe20000010009 */
[----:B------:R-:W-:Y:S01]  /*2890*/  LEA.HI.X.SX32 R23, R29, R10, 0x1, P5 ;  /* 0x0000000a1d177211 */ /* 0x000fe200028f0eff */
[----:B------:R-:W-:Y:S01]  /*28a0*/  @P2 IMAD.MOV.U32 R10, RZ, RZ, 0x7f800000 ;  /* 0x7f800000ff0a2424 */ /* 0x000fe200078e00ff */
[----:B------:R-:W-:Y:S01]  /*28b0*/  @P1 MOV R9, 0x7f800000 ;  /* 0x7f80000000091802 */ /* 0x000fe20000000f00 */
[----:B------:R-:W-:Y:S01]  /*28c0*/  FADD R27, R27, R28 ;  /* 0x0000001c1b1b7221 */ /* 0x000fe20000000000 */
[C---:B------:R-:W-:Y:S01]  /*28d0*/  FSETP.NEU.AND P3, PT, R7.reuse, RZ, PT ;  /* 0x000000ff0700720b */ /* 0x040fe20003f6d000 */
[----:B------:R-:W-:Y:S01]  /*28e0*/  @P2 FFMA.FTZ R11, R7, R10, +INF ;  /* 0x7f800000070b2423 */ /* 0x000fe2000001000a */
[C---:B------:R-:W-:Y:S01]  /*28f0*/  FSETP.NEU.AND P2, PT, R8.reuse, RZ, PT ;  /* 0x000000ff0800720b */ /* 0x040fe20003f4d000 */
[----:B------:R-:W-:Y:S01]  /*2900*/  @P1 FFMA.FTZ R27, R8, R9, +INF ;  /* 0x7f800000081b1423 */ /* 0x000fe20000010009 */
[----:B0-----:R-:W-:Y:S01]  /*2910*/  PRMT R7, R32, 0x7632, R7 ;  /* 0x0000763220077816 */ /* 0x001fe20000000007 */
[----:B------:R0:W-:Y:S01]  /*2920*/  STG.E.U16 [R4.64], R32 ;  /* 0x0000002004007986 */ /* 0x0001e2000c101506 */
[----:B----4-:R-:W-:-:S02]  /*2930*/  PRMT R8, R30, 0x7632, R8 ;  /* 0x000076321e087816 */ /* 0x010fc40000000008 */
[----:B------:R-:W-:Y:S01]  /*2940*/  PRMT R9, R31, 0x7632, R9 ;  /* 0x000076321f097816 */ /* 0x000fe20000000009 */
[----:B------:R1:W-:Y:S01]  /*2950*/  STG.E.U16 [R12.64], R30 ;  /* 0x0000001e0c007986 */ /* 0x0003e2000c101506 */
[----:B------:R-:W-:Y:S02]  /*2960*/  FSEL R11, R11, -INF , P3 ;  /* 0xff8000000b0b7808 */ /* 0x000fe40001800000 */
[----:B------:R-:W-:Y:S01]  /*2970*/  FSEL R27, R27, -INF , P2 ;  /* 0xff8000001b1b7808 */ /* 0x000fe20001000000 */
[----:B------:R1:W-:Y:S02]  /*2980*/  STG.E.U16 [R14.64], R7 ;  /* 0x000000070e007986 */ /* 0x0003e4000c101506 */
[----:B------:R-:W-:Y:S01]  /*2990*/  FFMA R26, R11, 0.69314718246459960938, R62 ;  /* 0x3f3172180b1a7823 */ /* 0x000fe2000000003e */
[----:B0-----:R-:W-:Y:S01]  /*29a0*/  PRMT R5, R33, 0x7632, R5 ;  /* 0x0000763221057816 */ /* 0x001fe20000000005 */
[----:B------:R1:W-:Y:S01]  /*29b0*/  STG.E.U16 [R16.64], R8 ;  /* 0x0000000810007986 */ /* 0x0003e2000c101506 */
[----:B------:R-:W-:-:S03]  /*29c0*/  FFMA R27, R27, 0.69314718246459960938, R60 ;  /* 0x3f3172181b1b7823 */ /* 0x000fc6000000003c */
[----:B------:R1:W-:Y:S04]  /*29d0*/  STG.E.U16 [R18.64], R33 ;  /* 0x0000002112007986 */ /* 0x0003e8000c101506 */
[----:B------:R1:W-:Y:S04]  /*29e0*/  STG.E.U16 [R20.64], R31 ;  /* 0x0000001f14007986 */ /* 0x0003e8000c101506 */
[----:B------:R1:W-:Y:S04]  /*29f0*/  STG.E.U16 [R22.64], R5 ;  /* 0x0000000516007986 */ /* 0x0003e8000c101506 */
[----:B------:R1:W-:Y:S04]  /*2a00*/  STG.E.U16 [R24.64], R9 ;  /* 0x0000000918007986 */ /* 0x0003e8000c101506 */
[----:B------:R-:W-:Y:S06]  /*2a10*/  BAR.SYNC.DEFER_BLOCKING 0x0 ;  /* 0x0000000000007b1d */ /* 0x000fec0000010000 */
[----:B------:R1:W-:Y:S04]  /*2a20*/  STS.64 [R6], R26 ;  /* 0x0000001a06007388 */ /* 0x0003e80000000a00 */
[----:B------:R-:W-:Y:S06]  /*2a30*/  BAR.SYNC.DEFER_BLOCKING 0x0 ;  /* 0x0000000000007b1d */ /* 0x000fec0000010000 */
[----:B------:R-:W-:Y:S05]  /*2a40*/  @P0 EXIT ;  /* 0x000000000000094d */ /* 0x000fea0003800000 */
[----:B-1----:R-:W0:Y:S01]  /*2a50*/  LDS R7, [R0] ;  /* 0x0000000000077984 */ /* 0x002e220000000800 */
[----:B------:R-:W-:-:S02]  /*2a60*/  IMAD R2, R2, c[0x0][0x1cc], RZ ;  /* 0x0000730002027a24 */ /* 0x000fc400078e02ff */
[C---:B------:R-:W-:Y:S02]  /*2a70*/  IMAD.SHL.U32 R5, R3.reuse, 0x4, RZ ;  /* 0x0000000403057824 */ /* 0x040fe400078e00ff */
[----:B------:R-:W-:Y:S01]  /*2a80*/  IMAD.HI R6, R3, 0x4, RZ ;  /* 0x0000000403067827 */ /* 0x000fe200078e02ff */
[----:B------:R-:W-:-:S03]  /*2a90*/  SHF.L.U32 R4, R2, 0x2, RZ ;  /* 0x0000000202047819 */ /* 0x000fc600000006ff */
[----:B------:R-:W-:Y:S01]  /*2aa0*/  IMAD.HI R3, R2, 0x4, RZ ;  /* 0x0000000402037827 */ /* 0x000fe200078e02ff */
[----:B------:R-:W-:-:S04]  /*2ab0*/  IADD3 R2, P0, P1, R5, c[0x0][0x180], R4 ;  /* 0x0000600005027a10 */ /* 0x000fc8000791e004 */
[----:B------:R-:W-:-:S05]  /*2ac0*/  IADD3.X R3, R6, c[0x0][0x184], R3, P0, P1 ;  /* 0x0000610006037a10 */ /* 0x000fca00007e2403 */
[----:B0-----:R-:W-:Y:S01]  /*2ad0*/  STG.E [R2.64], R7 ;  /* 0x0000000702007986 */ /* 0x001fe2000c101906 */
[----:B------:R-:W-:Y:S05]  /*2ae0*/  EXIT ;  /* 0x000000000000794d */ /* 0x000fea0003800000 */
.L_x_2:
[----:B------:R-:W-:-:S00]  /*2af0*/  BRA `(.L_x_2) ;  /* 0xfffffff000007947 */ /* 0x000fc0000383ffff */
[----:B------:R-:W-:-:S00]  /*2b00*/  NOP ;  /* 0x0000000000007918 */ /* 0x000fc00000000000 */
[----:B------:R-:W-:-:S00]  /*2b10*/  NOP ;  /* 0x0000000000007918 */ /* 0x000fc00000000000 */
[----:B------:R-:W-:-:S00]  /*2b20*/  NOP ;  /* 0x0000000000007918 */ /* 0x000fc00000000000 */
[----:B------:R-:W-:-:S00]  /*2b30*/  NOP ;  /* 0x0000000000007918 */ /* 0x000fc00000000000 */
[----:B------:R-:W-:-:S00]  /*2b40*/  NOP ;  /* 0x0000000000007918 */ /* 0x000fc00000000000 */
[----:B------:R-:W-:-:S00]  /*2b50*/  NOP ;  /* 0x0000000000007918 */ /* 0x000fc00000000000 */
[----:B------:R-:W-:-:S00]  /*2b60*/  NOP ;  /* 0x0000000000007918 */ /* 0x000fc00000000000 */
[----:B------:R-:W-:-:S00]  /*2b70*/  NOP ;  /* 0x0000000000007918 */ /* 0x000fc00000000000 */
.L_x_3:


//--------------------- .nv.global.init           --------------------------
	.section	.nv.global.init,"aw",@progbits
.nv.global.init:
	.type		_$_str,@object
	.size		_$_str,(.L_0 - _$_str)
_$_str:
        /*0000*/ 	.byte	0x5f, 0x5f, 0x43, 0x55, 0x44, 0x41, 0x5f, 0x46, 0x54, 0x5a, 0x00
.L_0:


//--------------------- .nv.shared.attn_fwd       --------------------------
	.section	.nv.shared.attn_fwd,"aw",@nobits
	.sectionflags	@""
	.align	16
